//
// Generated by NVIDIA NVVM Compiler
//
// Compiler Build ID: CL-36424714
// Cuda compilation tools, release 13.0, V13.0.88
// Based on NVVM 20.0.0
//

.version 9.0
.target sm_100
.address_size 64

	// .globl	_Z10GenerateCWPK4NodePhii

.visible .entry _Z10GenerateCWPK4NodePhii(
	.param .u64 .ptr .align 1 _Z10GenerateCWPK4NodePhii_param_0,
	.param .u64 .ptr .align 1 _Z10GenerateCWPK4NodePhii_param_1,
	.param .u32 _Z10GenerateCWPK4NodePhii_param_2,
	.param .u32 _Z10GenerateCWPK4NodePhii_param_3
)
{
	.reg .pred 	%p<6>;
	.reg .b16 	%rs<3>;
	.reg .b32 	%r<20>;
	.reg .b64 	%rd<15>;

	ld.param.u64 	%rd5, [_Z10GenerateCWPK4NodePhii_param_0];
	ld.param.u64 	%rd4, [_Z10GenerateCWPK4NodePhii_param_1];
	ld.param.u32 	%r9, [_Z10GenerateCWPK4NodePhii_param_2];
	ld.param.u32 	%r8, [_Z10GenerateCWPK4NodePhii_param_3];
	cvta.to.global.u64 	%rd1, %rd5;
	mov.u32 	%r10, %ctaid.x;
	mov.u32 	%r11, %ntid.x;
	mov.u32 	%r12, %tid.x;
	mad.lo.s32 	%r19, %r10, %r11, %r12;
	setp.ge.s32 	%p1, %r19, %r9;
	@%p1 bra 	$L__BB0_8;
	cvta.to.global.u64 	%rd6, %rd4;
	mul.wide.s32 	%rd7, %r19, 16;
	add.s64 	%rd8, %rd1, %rd7;
	ld.global.u32 	%r18, [%rd8+12];
	mul.lo.s32 	%r13, %r8, %r19;
	cvt.s64.s32 	%rd9, %r13;
	add.s64 	%rd2, %rd6, %rd9;
	setp.eq.s32 	%p2, %r18, -1;
	@%p2 bra 	$L__BB0_8;
	mov.b32 	%r17, 0;
$L__BB0_3:
	mov.u32 	%r5, %r19;
	mov.u32 	%r19, %r18;
	mul.wide.s32 	%rd10, %r19, 16;
	add.s64 	%rd3, %rd1, %rd10;
	ld.global.u32 	%r15, [%rd3+4];
	ld.global.u32 	%r18, [%rd3+12];
	setp.ne.s32 	%p3, %r5, %r15;
	@%p3 bra 	$L__BB0_5;
	cvt.u64.u32 	%rd13, %r17;
	add.s64 	%rd14, %rd2, %rd13;
	mov.b16 	%rs2, 0;
	st.global.u8 	[%rd14], %rs2;
	bra.uni 	$L__BB0_7;
$L__BB0_5:
	ld.global.u32 	%r16, [%rd3+8];
	setp.ne.s32 	%p4, %r5, %r16;
	@%p4 bra 	$L__BB0_7;
	cvt.u64.u32 	%rd11, %r17;
	add.s64 	%rd12, %rd2, %rd11;
	mov.b16 	%rs1, 1;
	st.global.u8 	[%rd12], %rs1;
$L__BB0_7:
	add.s32 	%r17, %r17, 1;
	setp.ne.s32 	%p5, %r18, -1;
	@%p5 bra 	$L__BB0_3;
$L__BB0_8:
	ret;

}
	// .globl	_Z18calculateFrequencyPKhlPj
.visible .entry _Z18calculateFrequencyPKhlPj(
	.param .u64 .ptr .align 1 _Z18calculateFrequencyPKhlPj_param_0,
	.param .u64 _Z18calculateFrequencyPKhlPj_param_1,
	.param .u64 .ptr .align 1 _Z18calculateFrequencyPKhlPj_param_2
)
{
	.reg .pred 	%p<3>;
	.reg .b32 	%r<13>;
	.reg .b64 	%rd<18>;

	ld.param.u64 	%rd4, [_Z18calculateFrequencyPKhlPj_param_0];
	ld.param.u64 	%rd6, [_Z18calculateFrequencyPKhlPj_param_1];
	ld.param.u64 	%rd5, [_Z18calculateFrequencyPKhlPj_param_2];
	mov.u32 	%r6, %ctaid.x;
	mov.u32 	%r1, %ntid.x;
	mov.u32 	%r7, %tid.x;
	mad.lo.s32 	%r12, %r6, %r1, %r7;
	cvt.s64.s32 	%rd7, %r12;
	shr.u64 	%rd8, %rd6, 63;
	add.s64 	%rd9, %rd6, %rd8;
	shr.s64 	%rd1, %rd9, 1;
	setp.le.s64 	%p1, %rd1, %rd7;
	@%p1 bra 	$L__BB1_3;
	mov.u32 	%r8, %nctaid.x;
	mul.lo.s32 	%r3, %r1, %r8;
	cvta.to.global.u64 	%rd2, %rd4;
	cvta.to.global.u64 	%rd3, %rd5;
$L__BB1_2:
	shl.b32 	%r9, %r12, 1;
	cvt.s64.s32 	%rd10, %r9;
	add.s64 	%rd11, %rd2, %rd10;
	ld.global.u8 	%r10, [%rd11+1];
	mul.wide.u32 	%rd12, %r10, 256;
	ld.global.u8 	%rd13, [%rd11];
	or.b64  	%rd14, %rd12, %rd13;
	shl.b64 	%rd15, %rd14, 2;
	add.s64 	%rd16, %rd3, %rd15;
	atom.global.add.u32 	%r11, [%rd16], 1;
	add.s32 	%r12, %r12, %r3;
	cvt.s64.s32 	%rd17, %r12;
	setp.gt.s64 	%p2, %rd1, %rd17;
	@%p2 bra 	$L__BB1_2;
$L__BB1_3:
	ret;

}
	// .globl	_Z10GenerateCLIjLi256EEvPiPKT_iPS1_S4_S0_S0_P4NodeS0_S0_P4int2S0_S0_
.visible .entry _Z10GenerateCLIjLi256EEvPiPKT_iPS1_S4_S0_S0_P4NodeS0_S0_P4int2S0_S0_(
	.param .u64 .ptr .align 1 _Z10GenerateCLIjLi256EEvPiPKT_iPS1_S4_S0_S0_P4NodeS0_S0_P4int2S0_S0__param_0,
	.param .u64 .ptr .align 1 _Z10GenerateCLIjLi256EEvPiPKT_iPS1_S4_S0_S0_P4NodeS0_S0_P4int2S0_S0__param_1,
	.param .u32 _Z10GenerateCLIjLi256EEvPiPKT_iPS1_S4_S0_S0_P4NodeS0_S0_P4int2S0_S0__param_2,
	.param .u64 .ptr .align 1 _Z10GenerateCLIjLi256EEvPiPKT_iPS1_S4_S0_S0_P4NodeS0_S0_P4int2S0_S0__param_3,
	.param .u64 .ptr .align 1 _Z10GenerateCLIjLi256EEvPiPKT_iPS1_S4_S0_S0_P4NodeS0_S0_P4int2S0_S0__param_4,
	.param .u64 .ptr .align 1 _Z10GenerateCLIjLi256EEvPiPKT_iPS1_S4_S0_S0_P4NodeS0_S0_P4int2S0_S0__param_5,
	.param .u64 .ptr .align 1 _Z10GenerateCLIjLi256EEvPiPKT_iPS1_S4_S0_S0_P4NodeS0_S0_P4int2S0_S0__param_6,
	.param .u64 .ptr .align 1 _Z10GenerateCLIjLi256EEvPiPKT_iPS1_S4_S0_S0_P4NodeS0_S0_P4int2S0_S0__param_7,
	.param .u64 .ptr .align 1 _Z10GenerateCLIjLi256EEvPiPKT_iPS1_S4_S0_S0_P4NodeS0_S0_P4int2S0_S0__param_8,
	.param .u64 .ptr .align 1 _Z10GenerateCLIjLi256EEvPiPKT_iPS1_S4_S0_S0_P4NodeS0_S0_P4int2S0_S0__param_9,
	.param .u64 .ptr .align 1 _Z10GenerateCLIjLi256EEvPiPKT_iPS1_S4_S0_S0_P4NodeS0_S0_P4int2S0_S0__param_10,
	.param .u64 .ptr .align 1 _Z10GenerateCLIjLi256EEvPiPKT_iPS1_S4_S0_S0_P4NodeS0_S0_P4int2S0_S0__param_11,
	.param .u64 .ptr .align 1 _Z10GenerateCLIjLi256EEvPiPKT_iPS1_S4_S0_S0_P4NodeS0_S0_P4int2S0_S0__param_12
)
{
	.reg .pred 	%p<56>;
	.reg .b32 	%r<199>;
	.reg .b64 	%rd<112>;

	ld.param.u64 	%rd20, [_Z10GenerateCLIjLi256EEvPiPKT_iPS1_S4_S0_S0_P4NodeS0_S0_P4int2S0_S0__param_0];
	ld.param.u64 	%rd16, [_Z10GenerateCLIjLi256EEvPiPKT_iPS1_S4_S0_S0_P4NodeS0_S0_P4int2S0_S0__param_1];
	ld.param.u32 	%r76, [_Z10GenerateCLIjLi256EEvPiPKT_iPS1_S4_S0_S0_P4NodeS0_S0_P4int2S0_S0__param_2];
	ld.param.u64 	%rd21, [_Z10GenerateCLIjLi256EEvPiPKT_iPS1_S4_S0_S0_P4NodeS0_S0_P4int2S0_S0__param_3];
	ld.param.u64 	%rd22, [_Z10GenerateCLIjLi256EEvPiPKT_iPS1_S4_S0_S0_P4NodeS0_S0_P4int2S0_S0__param_4];
	ld.param.u64 	%rd23, [_Z10GenerateCLIjLi256EEvPiPKT_iPS1_S4_S0_S0_P4NodeS0_S0_P4int2S0_S0__param_5];
	ld.param.u64 	%rd24, [_Z10GenerateCLIjLi256EEvPiPKT_iPS1_S4_S0_S0_P4NodeS0_S0_P4int2S0_S0__param_6];
	ld.param.u64 	%rd25, [_Z10GenerateCLIjLi256EEvPiPKT_iPS1_S4_S0_S0_P4NodeS0_S0_P4int2S0_S0__param_7];
	ld.param.u64 	%rd17, [_Z10GenerateCLIjLi256EEvPiPKT_iPS1_S4_S0_S0_P4NodeS0_S0_P4int2S0_S0__param_8];
	ld.param.u64 	%rd18, [_Z10GenerateCLIjLi256EEvPiPKT_iPS1_S4_S0_S0_P4NodeS0_S0_P4int2S0_S0__param_9];
	cvta.to.global.u64 	%rd1, %rd24;
	cvta.to.global.u64 	%rd2, %rd22;
	cvta.to.global.u64 	%rd3, %rd20;
	cvta.to.global.u64 	%rd4, %rd17;
	cvta.to.global.u64 	%rd5, %rd23;
	cvta.to.global.u64 	%rd6, %rd21;
	cvta.to.global.u64 	%rd7, %rd25;
	mov.u32 	%r1, %ctaid.x;
	mov.u32 	%r77, %ntid.x;
	mov.u32 	%r2, %tid.x;
	mad.lo.s32 	%r3, %r1, %r77, %r2;
	setp.ge.s32 	%p1, %r3, %r76;
	@%p1 bra 	$L__BB2_2;
	cvta.to.global.u64 	%rd26, %rd16;
	mul.wide.s32 	%rd27, %r3, 16;
	add.s64 	%rd28, %rd7, %rd27;
	mov.b32 	%r78, -1;
	st.global.v4.u32 	[%rd28], {%r3, %r78, %r78, %r78};
	mul.wide.s32 	%rd29, %r3, 4;
	add.s64 	%rd30, %rd26, %rd29;
	ld.global.u32 	%r79, [%rd30];
	add.s64 	%rd31, %rd6, %rd29;
	st.global.u32 	[%rd31], %r79;
	add.s64 	%rd32, %rd5, %rd29;
	st.global.u32 	[%rd32], %r3;
$L__BB2_2:
	setp.ne.s32 	%p2, %r2, 0;
	bar.sync 	0;
	mov.b32 	%r164, 0;
	@%p2 bra 	$L__BB2_4;
	// begin inline asm
	ld.global.acquire.gpu.b32 %r164, [%rd18];

	// end inline asm
$L__BB2_4:
	mov.u32 	%r82, %nctaid.x;
	add.s32 	%r6, %r82, -1;
	setp.ge.u32 	%p3, %r1, %r6;
	@%p3 bra 	$L__BB2_11;
	setp.ne.s32 	%p10, %r2, 0;
	@%p10 bra 	$L__BB2_7;
	atom.global.add.u32 	%r90, [%rd4], 1;
$L__BB2_7:
	setp.ne.s32 	%p11, %r164, 1;
	selp.u32 	%r91, 1, 0, %p11;
	{ 
	.reg .pred 	%p1; 
	.reg .pred 	%p2; 
	setp.ne.u32 	%p1, %r91, 0; 
	bar.red.and.pred 	%p2, 0, %p1; 
	selp.u32 	%r92, 1, 0, %p2; 
	}
	setp.eq.s32 	%p12, %r92, 0;
	@%p12 bra 	$L__BB2_10;
	setp.ne.s32 	%p13, %r2, 0;
	@%p13 bra 	$L__BB2_7;
	// begin inline asm
	ld.global.acquire.gpu.b32 %r164, [%rd18];

	// end inline asm
	bra.uni 	$L__BB2_7;
$L__BB2_10:
	bar.sync 	0;
	bra.uni 	$L__BB2_19;
$L__BB2_11:
	setp.ne.s32 	%p4, %r1, %r6;
	@%p4 bra 	$L__BB2_19;
	setp.ne.s32 	%p5, %r2, 0;
	@%p5 bra 	$L__BB2_14;
	// begin inline asm
	ld.global.acquire.gpu.b32 %r166, [%rd17];

	// end inline asm
$L__BB2_14:
	setp.ne.s32 	%p6, %r166, %r1;
	selp.u32 	%r85, 1, 0, %p6;
	{ 
	.reg .pred 	%p1; 
	.reg .pred 	%p2; 
	setp.ne.u32 	%p1, %r85, 0; 
	bar.red.and.pred 	%p2, 0, %p1; 
	selp.u32 	%r86, 1, 0, %p2; 
	}
	setp.eq.s32 	%p7, %r86, 0;
	@%p7 bra 	$L__BB2_17;
	setp.ne.s32 	%p8, %r2, 0;
	@%p8 bra 	$L__BB2_14;
	// begin inline asm
	ld.global.acquire.gpu.b32 %r166, [%rd17];

	// end inline asm
	bra.uni 	$L__BB2_14;
$L__BB2_17:
	setp.ne.s32 	%p9, %r2, 0;
	bar.sync 	0;
	@%p9 bra 	$L__BB2_19;
	mov.b32 	%r88, 0;
	// begin inline asm
	st.global.release.gpu.b32 [%rd17], %r88;

	// end inline asm
	mov.b32 	%r89, 1;
	// begin inline asm
	st.global.release.gpu.b32 [%rd18], %r89;

	// end inline asm
$L__BB2_19:
	setp.lt.s32 	%p14, %r76, 2;
	@%p14 bra 	$L__BB2_77;
	cvt.s64.s32 	%rd8, %r3;
	shl.b32 	%r95, %r3, 1;
	mul.wide.s32 	%rd39, %r95, 4;
	add.s64 	%rd9, %rd5, %rd39;
	add.s64 	%rd10, %rd6, %rd39;
	mov.u32 	%r167, %r76;
	mov.u32 	%r168, %r76;
$L__BB2_21:
	mov.u32 	%r13, %r167;
	setp.lt.u32 	%p15, %r13, 4;
	mov.b32 	%r173, 0;
	@%p15 bra 	$L__BB2_25;
	ld.global.u32 	%r98, [%rd6];
	ld.global.u32 	%r99, [%rd6+4];
	add.s32 	%r171, %r13, -3;
	add.s32 	%r18, %r99, %r98;
	mov.b32 	%r172, 0;
$L__BB2_23:
	sub.s32 	%r100, %r171, %r172;
	shr.u32 	%r101, %r100, 31;
	add.s32 	%r102, %r100, %r101;
	shr.s32 	%r103, %r102, 1;
	add.s32 	%r104, %r103, %r172;
	mul.wide.s32 	%rd40, %r104, 4;
	add.s64 	%rd41, %rd6, %rd40;
	ld.global.u32 	%r105, [%rd41+8];
	setp.gt.u32 	%p16, %r105, %r18;
	add.s32 	%r106, %r104, 1;
	selp.b32 	%r172, %r172, %r106, %p16;
	selp.b32 	%r171, %r104, %r171, %p16;
	setp.lt.s32 	%p17, %r172, %r171;
	@%p17 bra 	$L__BB2_23;
	and.b32  	%r173, %r172, -2;
$L__BB2_25:
	add.s32 	%r25, %r173, 2;
	sub.s32 	%r189, %r13, %r25;
	setp.ge.s32 	%p18, %r3, %r189;
	@%p18 bra 	$L__BB2_27;
	mul.wide.s32 	%rd42, %r173, 4;
	shl.b64 	%rd43, %rd8, 2;
	sub.s64 	%rd44, %rd10, %rd43;
	add.s64 	%rd45, %rd44, %rd42;
	ld.global.u32 	%r107, [%rd45+8];
	add.s64 	%rd46, %rd2, %rd43;
	st.global.u32 	[%rd46], %r107;
	sub.s64 	%rd47, %rd9, %rd43;
	add.s64 	%rd48, %rd47, %rd42;
	ld.global.u32 	%r108, [%rd48+8];
	add.s64 	%rd49, %rd1, %rd43;
	st.global.u32 	[%rd49], %r108;
$L__BB2_27:
	shr.s32 	%r27, %r25, 1;
	setp.ge.s32 	%p19, %r3, %r27;
	@%p19 bra 	$L__BB2_29;
	ld.global.u32 	%r109, [%rd9];
	ld.global.u32 	%r110, [%rd9+4];
	add.s32 	%r111, %r168, %r3;
	mul.wide.s32 	%rd50, %r109, 16;
	add.s64 	%rd51, %rd7, %rd50;
	st.global.u32 	[%rd51+12], %r111;
	mul.wide.s32 	%rd52, %r110, 16;
	add.s64 	%rd53, %rd7, %rd52;
	st.global.u32 	[%rd53+12], %r111;
	cvt.s64.s32 	%rd54, %r168;
	add.s64 	%rd55, %rd54, %rd8;
	shl.b64 	%rd56, %rd55, 4;
	add.s64 	%rd57, %rd7, %rd56;
	mov.b32 	%r112, -1;
	st.global.v4.u32 	[%rd57], {%r112, %r109, %r110, %r112};
	ld.global.u32 	%r113, [%rd10];
	ld.global.u32 	%r114, [%rd10+4];
	add.s32 	%r115, %r114, %r113;
	cvt.u64.u32 	%rd58, %r13;
	cvt.s64.s32 	%rd59, %r173;
	sub.s64 	%rd60, %rd58, %rd59;
	shl.b64 	%rd61, %rd60, 2;
	shl.b64 	%rd62, %rd8, 2;
	add.s64 	%rd63, %rd2, %rd62;
	add.s64 	%rd64, %rd63, %rd61;
	st.global.u32 	[%rd64+-8], %r115;
	add.s64 	%rd65, %rd1, %rd62;
	add.s64 	%rd66, %rd65, %rd61;
	st.global.u32 	[%rd66+-8], %r111;
$L__BB2_29:
	setp.ne.s32 	%p20, %r2, 0;
	bar.sync 	0;
	@%p20 bra 	$L__BB2_36;
	setp.lt.u32 	%p23, %r1, %r6;
	// begin inline asm
	ld.global.acquire.gpu.b32 %r175, [%rd18];

	// end inline asm
	@%p23 bra 	$L__BB2_31;
	bra.uni 	$L__BB2_38;
$L__BB2_31:
	atom.global.add.u32 	%r124, [%rd4], 1;
$L__BB2_32:
	setp.ne.s32 	%p29, %r175, 0;
	selp.u32 	%r125, 1, 0, %p29;
	{ 
	.reg .pred 	%p1; 
	.reg .pred 	%p2; 
	setp.ne.u32 	%p1, %r125, 0; 
	bar.red.and.pred 	%p2, 0, %p1; 
	selp.u32 	%r126, 1, 0, %p2; 
	}
	setp.eq.s32 	%p30, %r126, 0;
	@%p30 bra 	$L__BB2_35;
	setp.ne.s32 	%p31, %r2, 0;
	@%p31 bra 	$L__BB2_32;
	// begin inline asm
	ld.global.acquire.gpu.b32 %r175, [%rd18];

	// end inline asm
	bra.uni 	$L__BB2_32;
$L__BB2_35:
	bar.sync 	0;
	bra.uni 	$L__BB2_45;
$L__BB2_36:
	setp.lt.u32 	%p21, %r1, %r6;
	mov.b32 	%r175, 1;
	@%p21 bra 	$L__BB2_32;
	setp.eq.s32 	%p22, %r1, %r6;
	@%p22 bra 	$L__BB2_40;
	bra.uni 	$L__BB2_45;
$L__BB2_38:
	setp.eq.s32 	%p24, %r1, %r6;
	@%p24 bra 	$L__BB2_39;
	bra.uni 	$L__BB2_45;
$L__BB2_39:
	// begin inline asm
	ld.global.acquire.gpu.b32 %r178, [%rd17];

	// end inline asm
$L__BB2_40:
	setp.ne.s32 	%p25, %r178, %r1;
	selp.u32 	%r119, 1, 0, %p25;
	{ 
	.reg .pred 	%p1; 
	.reg .pred 	%p2; 
	setp.ne.u32 	%p1, %r119, 0; 
	bar.red.and.pred 	%p2, 0, %p1; 
	selp.u32 	%r120, 1, 0, %p2; 
	}
	setp.eq.s32 	%p26, %r120, 0;
	@%p26 bra 	$L__BB2_43;
	setp.ne.s32 	%p27, %r2, 0;
	@%p27 bra 	$L__BB2_40;
	// begin inline asm
	ld.global.acquire.gpu.b32 %r178, [%rd17];

	// end inline asm
	bra.uni 	$L__BB2_40;
$L__BB2_43:
	setp.ne.s32 	%p28, %r2, 0;
	bar.sync 	0;
	@%p28 bra 	$L__BB2_45;
	mov.b32 	%r123, 0;
	// begin inline asm
	st.global.release.gpu.b32 [%rd17], %r123;

	// end inline asm
	// begin inline asm
	st.global.release.gpu.b32 [%rd18], %r123;

	// end inline asm
$L__BB2_45:
	add.s32 	%r167, %r189, %r27;
	cvt.u64.u32 	%rd73, %r13;
	cvt.s64.s32 	%rd74, %r173;
	sub.s64 	%rd11, %rd73, %rd74;
	setp.ge.s32 	%p32, %r3, %r167;
	@%p32 bra 	$L__BB2_60;
	setp.eq.s32 	%p33, %r189, 0;
	mov.b32 	%r190, 0;
	mov.u32 	%r186, %r3;
	@%p33 bra 	$L__BB2_56;
	mov.b32 	%r190, 0;
	mov.u32 	%r188, %r190;
	mov.u32 	%r187, %r27;
	mov.u32 	%r186, %r3;
$L__BB2_48:
	setp.ne.s32 	%p34, %r187, %r190;
	@%p34 bra 	$L__BB2_50;
	add.s32 	%r191, %r188, %r186;
	mov.b64 	%rd111, -1;
	bra.uni 	$L__BB2_57;
$L__BB2_50:
	sub.s32 	%r130, %r189, %r188;
	shr.u32 	%r131, %r130, 31;
	add.s32 	%r132, %r130, %r131;
	shr.s32 	%r46, %r132, 1;
	add.s32 	%r47, %r46, %r188;
	sub.s32 	%r133, %r187, %r190;
	shr.u32 	%r134, %r133, 31;
	add.s32 	%r135, %r133, %r134;
	shr.s32 	%r48, %r135, 1;
	add.s32 	%r49, %r48, %r190;
	add.s32 	%r136, %r48, %r46;
	setp.ge.s32 	%p35, %r136, %r186;
	@%p35 bra 	$L__BB2_54;
	mul.wide.s32 	%rd81, %r47, 4;
	add.s64 	%rd82, %rd2, %rd81;
	ld.global.u32 	%r139, [%rd82];
	shl.b64 	%rd83, %rd11, 2;
	add.s64 	%rd84, %rd2, %rd83;
	mul.wide.s32 	%rd85, %r49, 4;
	add.s64 	%rd86, %rd84, %rd85;
	ld.global.u32 	%r140, [%rd86+-8];
	setp.le.u32 	%p37, %r139, %r140;
	@%p37 bra 	$L__BB2_53;
	not.b32 	%r142, %r48;
	add.s32 	%r186, %r186, %r142;
	add.s32 	%r190, %r49, 1;
	bra.uni 	$L__BB2_55;
$L__BB2_53:
	not.b32 	%r141, %r46;
	add.s32 	%r186, %r186, %r141;
	add.s32 	%r188, %r47, 1;
	bra.uni 	$L__BB2_55;
$L__BB2_54:
	mul.wide.s32 	%rd75, %r47, 4;
	add.s64 	%rd76, %rd2, %rd75;
	ld.global.u32 	%r137, [%rd76];
	shl.b64 	%rd77, %rd11, 2;
	add.s64 	%rd78, %rd2, %rd77;
	mul.wide.s32 	%rd79, %r49, 4;
	add.s64 	%rd80, %rd78, %rd79;
	ld.global.u32 	%r138, [%rd80+-8];
	setp.gt.u32 	%p36, %r137, %r138;
	selp.b32 	%r187, %r187, %r49, %p36;
	selp.b32 	%r189, %r47, %r189, %p36;
$L__BB2_55:
	setp.eq.s32 	%p38, %r189, %r188;
	@%p38 bra 	$L__BB2_56;
	bra.uni 	$L__BB2_48;
$L__BB2_56:
	add.s32 	%r144, %r190, %r186;
	cvt.s64.s32 	%rd111, %r144;
	mov.b32 	%r191, -1;
$L__BB2_57:
	shl.b64 	%rd88, %rd8, 2;
	sub.s64 	%rd14, %rd9, %rd88;
	sub.s64 	%rd15, %rd10, %rd88;
	setp.ne.s32 	%p39, %r191, -1;
	@%p39 bra 	$L__BB2_59;
	shl.b64 	%rd92, %rd11, 2;
	add.s64 	%rd93, %rd2, %rd92;
	shl.b64 	%rd94, %rd111, 2;
	add.s64 	%rd95, %rd93, %rd94;
	ld.global.u32 	%r147, [%rd95+-8];
	st.global.u32 	[%rd15], %r147;
	add.s64 	%rd96, %rd111, %rd11;
	shl.b64 	%rd97, %rd96, 2;
	add.s64 	%rd98, %rd1, %rd97;
	ld.global.u32 	%r148, [%rd98+-8];
	st.global.u32 	[%rd14], %r148;
	bra.uni 	$L__BB2_60;
$L__BB2_59:
	mul.wide.s32 	%rd89, %r191, 4;
	add.s64 	%rd90, %rd2, %rd89;
	ld.global.u32 	%r145, [%rd90];
	st.global.u32 	[%rd15], %r145;
	add.s64 	%rd91, %rd1, %rd89;
	ld.global.u32 	%r146, [%rd91];
	st.global.u32 	[%rd14], %r146;
$L__BB2_60:
	setp.ne.s32 	%p40, %r2, 0;
	bar.sync 	0;
	@%p40 bra 	$L__BB2_67;
	setp.lt.u32 	%p43, %r1, %r6;
	// begin inline asm
	ld.global.acquire.gpu.b32 %r193, [%rd18];

	// end inline asm
	@%p43 bra 	$L__BB2_62;
	bra.uni 	$L__BB2_69;
$L__BB2_62:
	atom.global.add.u32 	%r157, [%rd4], 1;
$L__BB2_63:
	setp.ne.s32 	%p49, %r193, 1;
	selp.u32 	%r158, 1, 0, %p49;
	{ 
	.reg .pred 	%p1; 
	.reg .pred 	%p2; 
	setp.ne.u32 	%p1, %r158, 0; 
	bar.red.and.pred 	%p2, 0, %p1; 
	selp.u32 	%r159, 1, 0, %p2; 
	}
	setp.eq.s32 	%p50, %r159, 0;
	@%p50 bra 	$L__BB2_66;
	setp.ne.s32 	%p51, %r2, 0;
	@%p51 bra 	$L__BB2_63;
	// begin inline asm
	ld.global.acquire.gpu.b32 %r193, [%rd18];

	// end inline asm
	bra.uni 	$L__BB2_63;
$L__BB2_66:
	bar.sync 	0;
	bra.uni 	$L__BB2_76;
$L__BB2_67:
	setp.lt.u32 	%p41, %r1, %r6;
	mov.b32 	%r193, 0;
	@%p41 bra 	$L__BB2_63;
	setp.eq.s32 	%p42, %r1, %r6;
	@%p42 bra 	$L__BB2_71;
	bra.uni 	$L__BB2_76;
$L__BB2_69:
	setp.eq.s32 	%p44, %r1, %r6;
	@%p44 bra 	$L__BB2_70;
	bra.uni 	$L__BB2_76;
$L__BB2_70:
	// begin inline asm
	ld.global.acquire.gpu.b32 %r196, [%rd17];

	// end inline asm
$L__BB2_71:
	setp.ne.s32 	%p45, %r196, %r1;
	selp.u32 	%r152, 1, 0, %p45;
	{ 
	.reg .pred 	%p1; 
	.reg .pred 	%p2; 
	setp.ne.u32 	%p1, %r152, 0; 
	bar.red.and.pred 	%p2, 0, %p1; 
	selp.u32 	%r153, 1, 0, %p2; 
	}
	setp.eq.s32 	%p46, %r153, 0;
	@%p46 bra 	$L__BB2_74;
	setp.ne.s32 	%p47, %r2, 0;
	@%p47 bra 	$L__BB2_71;
	// begin inline asm
	ld.global.acquire.gpu.b32 %r196, [%rd17];

	// end inline asm
	bra.uni 	$L__BB2_71;
$L__BB2_74:
	setp.ne.s32 	%p48, %r2, 0;
	bar.sync 	0;
	@%p48 bra 	$L__BB2_76;
	mov.b32 	%r155, 0;
	// begin inline asm
	st.global.release.gpu.b32 [%rd17], %r155;

	// end inline asm
	mov.b32 	%r156, 1;
	// begin inline asm
	st.global.release.gpu.b32 [%rd18], %r156;

	// end inline asm
$L__BB2_76:
	setp.gt.s32 	%p52, %r167, 1;
	add.s32 	%r168, %r27, %r168;
	@%p52 bra 	$L__BB2_21;
$L__BB2_77:
	setp.ge.s32 	%p53, %r3, %r76;
	@%p53 bra 	$L__BB2_81;
	mov.b32 	%r197, 0;
	mov.u32 	%r198, %r3;
$L__BB2_79:
	mov.u32 	%r72, %r197;
	mul.wide.s32 	%rd105, %r198, 16;
	add.s64 	%rd106, %rd7, %rd105;
	ld.global.u32 	%r198, [%rd106+12];
	setp.ne.s32 	%p54, %r198, -1;
	add.s32 	%r197, %r72, 1;
	@%p54 bra 	$L__BB2_79;
	mul.wide.s32 	%rd107, %r3, 4;
	add.s64 	%rd108, %rd3, %rd107;
	st.global.u32 	[%rd108], %r72;
$L__BB2_81:
	setp.ne.s32 	%p55, %r3, 0;
	@%p55 bra 	$L__BB2_83;
	ld.param.u64 	%rd110, [_Z10GenerateCLIjLi256EEvPiPKT_iPS1_S4_S0_S0_P4NodeS0_S0_P4int2S0_S0__param_12];
	ld.global.u32 	%r162, [%rd3];
	cvta.to.global.u64 	%rd109, %rd110;
	st.global.u32 	[%rd109], %r162;
$L__BB2_83:
	ret;

}


// ===== COMPILED SASS (sm_100) =====

	.target	sm_100

	.elftype	@"ET_EXEC"


//--------------------- .note.nv.tkinfo           --------------------------
	.section	.note.nv.tkinfo,"",@"SHT_NOTE"
	.sectionflags	@"SHF_NOTE_NV_TKINFO"
	.tkinfo
        /*0018*/ 	.word	0x00000002
        /*0030*/ 	.string	""
        /*0030*/ 	.string	"ptxas"
        /*0030*/ 	.string	"Cuda compilation tools, release 13.0, V13.0.88"
        /*0030*/ 	.string	"Build cuda_13.0.r13.0/compiler.36424714_0"
        /*0030*/ 	.string	"-arch sm_100 -m 64 "



//--------------------- .note.nv.cuinfo           --------------------------
	.section	.note.nv.cuinfo,"",@"SHT_NOTE"
	.sectionflags	@"SHF_NOTE_NV_CUINFO"
        /*0018*/ 	.short	0x0002
        /*001a*/ 	.short	0x0064
        /*001c*/ 	.short	0x0082
	.zero		2


//--------------------- .nv.info                  --------------------------
	.section	.nv.info,"",@"SHT_CUDA_INFO"
	.align	4


	//----- nvinfo : EIATTR_REGCOUNT
	.align		4
        /*0000*/ 	.byte	0x04, 0x2f
        /*0002*/ 	.short	(.L_1 - .L_0)
	.align		4
.L_0:
        /*0004*/ 	.word	index@(_Z10GenerateCWPK4NodePhii)
        /*0008*/ 	.word	0x00000010


	//----- nvinfo : EIATTR_FRAME_SIZE
	.align		4
.L_1:
        /*000c*/ 	.byte	0x04, 0x11
        /*000e*/ 	.short	(.L_3 - .L_2)
	.align		4
.L_2:
        /*0010*/ 	.word	index@(_Z10GenerateCWPK4NodePhii)
        /*0014*/ 	.word	0x00000000


	//----- nvinfo : EIATTR_REGCOUNT
	.align		4
.L_3:
        /*0018*/ 	.byte	0x04, 0x2f
        /*001a*/ 	.short	(.L_5 - .L_4)
	.align		4
.L_4:
        /*001c*/ 	.word	index@(_Z18calculateFrequencyPKhlPj)
        /*0020*/ 	.word	0x0000000e


	//----- nvinfo : EIATTR_FRAME_SIZE
	.align		4
.L_5:
        /*0024*/ 	.byte	0x04, 0x11
        /*0026*/ 	.short	(.L_7 - .L_6)
	.align		4
.L_6:
        /*0028*/ 	.word	index@(_Z18calculateFrequencyPKhlPj)
        /*002c*/ 	.word	0x00000000


	//----- nvinfo : EIATTR_REGCOUNT
	.align		4
.L_7:
        /*0030*/ 	.byte	0x04, 0x2f
        /*0032*/ 	.short	(.L_9 - .L_8)
	.align		4
.L_8:
        /*0034*/ 	.word	index@(_Z10GenerateCLIjLi256EEvPiPKT_iPS1_S4_S0_S0_P4NodeS0_S0_P4int2S0_S0_)
        /*0038*/ 	.word	0x00000020


	//----- nvinfo : EIATTR_FRAME_SIZE
	.align		4
.L_9:
        /*003c*/ 	.byte	0x04, 0x11
        /*003e*/ 	.short	(.L_11 - .L_10)
	.align		4
.L_10:
        /*0040*/ 	.word	index@(_Z10GenerateCLIjLi256EEvPiPKT_iPS1_S4_S0_S0_P4NodeS0_S0_P4int2S0_S0_)
        /*0044*/ 	.word	0x00000000


	//----- nvinfo : EIATTR_MIN_STACK_SIZE
	.align		4
.L_11:
        /*0048*/ 	.byte	0x04, 0x12
        /*004a*/ 	.short	(.L_13 - .L_12)
	.align		4
.L_12:
        /*004c*/ 	.word	index@(_Z10GenerateCLIjLi256EEvPiPKT_iPS1_S4_S0_S0_P4NodeS0_S0_P4int2S0_S0_)
        /*0050*/ 	.word	0x00000000


	//----- nvinfo : EIATTR_MIN_STACK_SIZE
	.align		4
.L_13:
        /*0054*/ 	.byte	0x04, 0x12
        /*0056*/ 	.short	(.L_15 - .L_14)
	.align		4
.L_14:
        /*0058*/ 	.word	index@(_Z18calculateFrequencyPKhlPj)
        /*005c*/ 	.word	0x00000000


	//----- nvinfo : EIATTR_MIN_STACK_SIZE
	.align		4
.L_15:
        /*0060*/ 	.byte	0x04, 0x12
        /*0062*/ 	.short	(.L_17 - .L_16)
	.align		4
.L_16:
        /*0064*/ 	.word	index@(_Z10GenerateCWPK4NodePhii)
        /*0068*/ 	.word	0x00000000
.L_17:


//--------------------- .nv.compat                --------------------------
	.section	.nv.compat,"",@"SHT_CUDA_COMPAT_INFO"
	.align	4
        /*0000*/ 	.byte	0x02, 0x09, 0x00, 0x00, 0x02, 0x02, 0x01, 0x00, 0x02, 0x05, 0x05, 0x00, 0x03, 0x07, 0x01, 0x01
        /*0010*/ 	.byte	0x02, 0x03, 0x00, 0x00, 0x02, 0x06, 0x01, 0x00, 0x04, 0x0b, 0x08, 0x00, 0x09, 0x00, 0x00, 0x00
        /*0020*/ 	.byte	0x00, 0x00, 0x00, 0x00


//--------------------- .nv.info._Z10GenerateCLIjLi256EEvPiPKT_iPS1_S4_S0_S0_P4NodeS0_S0_P4int2S0_S0_ --------------------------
	.section	.nv.info._Z10GenerateCLIjLi256EEvPiPKT_iPS1_S4_S0_S0_P4NodeS0_S0_P4int2S0_S0_,"",@"SHT_CUDA_INFO"
	.sectionflags	@""
	.align	4


	//----- nvinfo : EIATTR_CUDA_API_VERSION
	.align		4
        /*0000*/ 	.byte	0x04, 0x37
        /*0002*/ 	.short	(.L_19 - .L_18)
.L_18:
        /*0004*/ 	.word	0x00000082


	//----- nvinfo : EIATTR_KPARAM_INFO
	.align		4
.L_19:
        /*0008*/ 	.byte	0x04, 0x17
        /*000a*/ 	.short	(.L_21 - .L_20)
.L_20:
        /*000c*/ 	.word	0x00000000
        /*0010*/ 	.short	0x000c
        /*0012*/ 	.short	0x0060
        /*0014*/ 	.byte	0x00, 0xf5, 0x21, 0x00


	//----- nvinfo : EIATTR_KPARAM_INFO
	.align		4
.L_21:
        /*0018*/ 	.byte	0x04, 0x17
        /*001a*/ 	.short	(.L_23 - .L_22)
.L_22:
        /*001c*/ 	.word	0x00000000
        /*0020*/ 	.short	0x000b
        /*0022*/ 	.short	0x0058
        /*0024*/ 	.byte	0x00, 0xf5, 0x21, 0x00


	//----- nvinfo : EIATTR_KPARAM_INFO
	.align		4
.L_23:
        /*0028*/ 	.byte	0x04, 0x17
        /*002a*/ 	.short	(.L_25 - .L_24)
.L_24:
        /*002c*/ 	.word	0x00000000
        /*0030*/ 	.short	0x000a
        /*0032*/ 	.short	0x0050
        /*0034*/ 	.byte	0x00, 0xf5, 0x21, 0x00


	//----- nvinfo : EIATTR_KPARAM_INFO
	.align		4
.L_25:
        /*0038*/ 	.byte	0x04, 0x17
        /*003a*/ 	.short	(.L_27 - .L_26)
.L_26:
        /*003c*/ 	.word	0x00000000
        /*0040*/ 	.short	0x0009
        /*0042*/ 	.short	0x0048
        /*0044*/ 	.byte	0x00, 0xf5, 0x21, 0x00


	//----- nvinfo : EIATTR_KPARAM_INFO
	.align		4
.L_27:
        /*0048*/ 	.byte	0x04, 0x17
        /*004a*/ 	.short	(.L_29 - .L_28)
.L_28:
        /*004c*/ 	.word	0x00000000
        /*0050*/ 	.short	0x0008
        /*0052*/ 	.short	0x0040
        /*0054*/ 	.byte	0x00, 0xf5, 0x21, 0x00


	//----- nvinfo : EIATTR_KPARAM_INFO
	.align		4
.L_29:
        /*0058*/ 	.byte	0x04, 0x17
        /*005a*/ 	.short	(.L_31 - .L_30)
.L_30:
        /*005c*/ 	.word	0x00000000
        /*0060*/ 	.short	0x0007
        /*0062*/ 	.short	0x0038
        /*0064*/ 	.byte	0x00, 0xf5, 0x21, 0x00


	//----- nvinfo : EIATTR_KPARAM_INFO
	.align		4
.L_31:
        /*0068*/ 	.byte	0x04, 0x17
        /*006a*/ 	.short	(.L_33 - .L_32)
.L_32:
        /*006c*/ 	.word	0x00000000
        /*0070*/ 	.short	0x0006
        /*0072*/ 	.short	0x0030
        /*0074*/ 	.byte	0x00, 0xf5, 0x21, 0x00


	//----- nvinfo : EIATTR_KPARAM_INFO
	.align		4
.L_33:
        /*0078*/ 	.byte	0x04, 0x17
        /*007a*/ 	.short	(.L_35 - .L_34)
.L_34:
        /*007c*/ 	.word	0x00000000
        /*0080*/ 	.short	0x0005
        /*0082*/ 	.short	0x0028
        /*0084*/ 	.byte	0x00, 0xf5, 0x21, 0x00


	//----- nvinfo : EIATTR_KPARAM_INFO
	.align		4
.L_35:
        /*0088*/ 	.byte	0x04, 0x17
        /*008a*/ 	.short	(.L_37 - .L_36)
.L_36:
        /*008c*/ 	.word	0x00000000
        /*0090*/ 	.short	0x0004
        /*0092*/ 	.short	0x0020
        /*0094*/ 	.byte	0x00, 0xf5, 0x21, 0x00


	//----- nvinfo : EIATTR_KPARAM_INFO
	.align		4
.L_37:
        /*0098*/ 	.byte	0x04, 0x17
        /*009a*/ 	.short	(.L_39 - .L_38)
.L_38:
        /*009c*/ 	.word	0x00000000
        /*00a0*/ 	.short	0x0003
        /*00a2*/ 	.short	0x0018
        /*00a4*/ 	.byte	0x00, 0xf5, 0x21, 0x00


	//----- nvinfo : EIATTR_KPARAM_INFO
	.align		4
.L_39:
        /*00a8*/ 	.byte	0x04, 0x17
        /*00aa*/ 	.short	(.L_41 - .L_40)
.L_40:
        /*00ac*/ 	.word	0x00000000
        /*00b0*/ 	.short	0x0002
        /*00b2*/ 	.short	0x0010
        /*00b4*/ 	.byte	0x00, 0xf0, 0x11, 0x00


	//----- nvinfo : EIATTR_KPARAM_INFO
	.align		4
.L_41:
        /*00b8*/ 	.byte	0x04, 0x17
        /*00ba*/ 	.short	(.L_43 - .L_42)
.L_42:
        /*00bc*/ 	.word	0x00000000
        /*00c0*/ 	.short	0x0001
        /*00c2*/ 	.short	0x0008
        /*00c4*/ 	.byte	0x00, 0xf5, 0x21, 0x00


	//----- nvinfo : EIATTR_KPARAM_INFO
	.align		4
.L_43:
        /*00c8*/ 	.byte	0x04, 0x17
        /*00ca*/ 	.short	(.L_45 - .L_44)
.L_44:
        /*00cc*/ 	.word	0x00000000
        /*00d0*/ 	.short	0x0000
        /*00d2*/ 	.short	0x0000
        /*00d4*/ 	.byte	0x00, 0xf5, 0x21, 0x00


	//----- nvinfo : EIATTR_SPARSE_MMA_MASK
	.align		4
.L_45:
        /*00d8*/ 	.byte	0x03, 0x50
        /*00da*/ 	.short	0x0000


	//----- nvinfo : EIATTR_MAXREG_COUNT
	.align		4
        /*00dc*/ 	.byte	0x03, 0x1b
        /*00de*/ 	.short	0x00ff


	//----- nvinfo : EIATTR_NUM_BARRIERS
	.align		4
        /*00e0*/ 	.byte	0x02, 0x4c
        /*00e2*/ 	.byte	0x01
	.zero		1


	//----- nvinfo : EIATTR_MERCURY_ISA_VERSION
	.align		4
        /*00e4*/ 	.byte	0x03, 0x5f
        /*00e6*/ 	.short	0x0101


	//----- nvinfo : EIATTR_VRC_CTA_INIT_COUNT
	.align		4
        /*00e8*/ 	.byte	0x02, 0x4a
	.zero		1
	.zero		1


	//----- nvinfo : EIATTR_EXIT_INSTR_OFFSETS
	.align		4
        /*00ec*/ 	.byte	0x04, 0x1c
        /*00ee*/ 	.short	(.L_47 - .L_46)


	//   ....[0]....
.L_46:
        /*00f0*/ 	.word	0x00001d00


	//   ....[1]....
        /*00f4*/ 	.word	0x00001d50


	//----- nvinfo : EIATTR_CRS_STACK_SIZE
	.align		4
.L_47:
        /*00f8*/ 	.byte	0x04, 0x1e
        /*00fa*/ 	.short	(.L_49 - .L_48)
.L_48:
        /*00fc*/ 	.word	0x00000000


	//----- nvinfo : EIATTR_CBANK_PARAM_SIZE
	.align		4
.L_49:
        /*0100*/ 	.byte	0x03, 0x19
        /*0102*/ 	.short	0x0068


	//----- nvinfo : EIATTR_PARAM_CBANK
	.align		4
        /*0104*/ 	.byte	0x04, 0x0a
        /*0106*/ 	.short	(.L_51 - .L_50)
	.align		4
.L_50:
        /*0108*/ 	.word	index@(.nv.constant0._Z10GenerateCLIjLi256EEvPiPKT_iPS1_S4_S0_S0_P4NodeS0_S0_P4int2S0_S0_)
        /*010c*/ 	.short	0x0380
        /*010e*/ 	.short	0x0068


	//----- nvinfo : EIATTR_SW_WAR
	.align		4
.L_51:
        /*0110*/ 	.byte	0x04, 0x36
        /*0112*/ 	.short	(.L_53 - .L_52)
.L_52:
        /*0114*/ 	.word	0x00000008
.L_53:


//--------------------- .nv.info._Z18calculateFrequencyPKhlPj --------------------------
	.section	.nv.info._Z18calculateFrequencyPKhlPj,"",@"SHT_CUDA_INFO"
	.sectionflags	@""
	.align	4


	//----- nvinfo : EIATTR_CUDA_API_VERSION
	.align		4
        /*0000*/ 	.byte	0x04, 0x37
        /*0002*/ 	.short	(.L_55 - .L_54)
.L_54:
        /*0004*/ 	.word	0x00000082


	//----- nvinfo : EIATTR_KPARAM_INFO
	.align		4
.L_55:
        /*0008*/ 	.byte	0x04, 0x17
        /*000a*/ 	.short	(.L_57 - .L_56)
.L_56:
        /*000c*/ 	.word	0x00000000
        /*0010*/ 	.short	0x0002
        /*0012*/ 	.short	0x0010
        /*0014*/ 	.byte	0x00, 0xf5, 0x21, 0x00


	//----- nvinfo : EIATTR_KPARAM_INFO
	.align		4
.L_57:
        /*0018*/ 	.byte	0x04, 0x17
        /*001a*/ 	.short	(.L_59 - .L_58)
.L_58:
        /*001c*/ 	.word	0x00000000
        /*0020*/ 	.short	0x0001
        /*0022*/ 	.short	0x0008
        /*0024*/ 	.byte	0x00, 0xf0, 0x21, 0x00


	//----- nvinfo : EIATTR_KPARAM_INFO
	.align		4
.L_59:
        /*0028*/ 	.byte	0x04, 0x17
        /*002a*/ 	.short	(.L_61 - .L_60)
.L_60:
        /*002c*/ 	.word	0x00000000
        /*0030*/ 	.short	0x0000
        /*0032*/ 	.short	0x0000
        /*0034*/ 	.byte	0x00, 0xf5, 0x21, 0x00


	//----- nvinfo : EIATTR_SPARSE_MMA_MASK
	.align		4
.L_61:
        /*0038*/ 	.byte	0x03, 0x50
        /*003a*/ 	.short	0x0000


	//----- nvinfo : EIATTR_MAXREG_COUNT
	.align		4
        /*003c*/ 	.byte	0x03, 0x1b
        /*003e*/ 	.short	0x00ff


	//----- nvinfo : EIATTR_MERCURY_ISA_VERSION
	.align		4
        /*0040*/ 	.byte	0x03, 0x5f
        /*0042*/ 	.short	0x0101


	//----- nvinfo : EIATTR_VRC_CTA_INIT_COUNT
	.align		4
        /*0044*/ 	.byte	0x02, 0x4a
	.zero		1
	.zero		1


	//----- nvinfo : EIATTR_EXIT_INSTR_OFFSETS
	.align		4
        /*0048*/ 	.byte	0x04, 0x1c
        /*004a*/ 	.short	(.L_63 - .L_62)


	//   ....[0]....
.L_62:
        /*004c*/ 	.word	0x000000e0


	//   ....[1]....
        /*0050*/ 	.word	0x00000250


	//----- nvinfo : EIATTR_CRS_STACK_SIZE
	.align		4
.L_63:
        /*0054*/ 	.byte	0x04, 0x1e
        /*0056*/ 	.short	(.L_65 - .L_64)
.L_64:
        /*0058*/ 	.word	0x00000000


	//----- nvinfo : EIATTR_CBANK_PARAM_SIZE
	.align		4
.L_65:
        /*005c*/ 	.byte	0x03, 0x19
        /*005e*/ 	.short	0x0018


	//----- nvinfo : EIATTR_PARAM_CBANK
	.align		4
        /*0060*/ 	.byte	0x04, 0x0a
        /*0062*/ 	.short	(.L_67 - .L_66)
	.align		4
.L_66:
        /*0064*/ 	.word	index@(.nv.constant0._Z18calculateFrequencyPKhlPj)
        /*0068*/ 	.short	0x0380
        /*006a*/ 	.short	0x0018


	//----- nvinfo : EIATTR_SW_WAR
	.align		4
.L_67:
        /*006c*/ 	.byte	0x04, 0x36
        /*006e*/ 	.short	(.L_69 - .L_68)
.L_68:
        /*0070*/ 	.word	0x00000008
.L_69:


//--------------------- .nv.info._Z10GenerateCWPK4NodePhii --------------------------
	.section	.nv.info._Z10GenerateCWPK4NodePhii,"",@"SHT_CUDA_INFO"
	.sectionflags	@""
	.align	4


	//----- nvinfo : EIATTR_CUDA_API_VERSION
	.align		4
        /*0000*/ 	.byte	0x04, 0x37
        /*0002*/ 	.short	(.L_71 - .L_70)
.L_70:
        /*0004*/ 	.word	0x00000082


	//----- nvinfo : EIATTR_KPARAM_INFO
	.align		4
.L_71:
        /*0008*/ 	.byte	0x04, 0x17
        /*000a*/ 	.short	(.L_73 - .L_72)
.L_72:
        /*000c*/ 	.word	0x00000000
        /*0010*/ 	.short	0x0003
        /*0012*/ 	.short	0x0014
        /*0014*/ 	.byte	0x00, 0xf0, 0x11, 0x00


	//----- nvinfo : EIATTR_KPARAM_INFO
	.align		4
.L_73:
        /*0018*/ 	.byte	0x04, 0x17
        /*001a*/ 	.short	(.L_75 - .L_74)
.L_74:
        /*001c*/ 	.word	0x00000000
        /*0020*/ 	.short	0x0002
        /*0022*/ 	.short	0x0010
        /*0024*/ 	.byte	0x00, 0xf0, 0x11, 0x00


	//----- nvinfo : EIATTR_KPARAM_INFO
	.align		4
.L_75:
        /*0028*/ 	.byte	0x04, 0x17
        /*002a*/ 	.short	(.L_77 - .L_76)
.L_76:
        /*002c*/ 	.word	0x00000000
        /*0030*/ 	.short	0x0001
        /*0032*/ 	.short	0x0008
        /*0034*/ 	.byte	0x00, 0xf5, 0x21, 0x00


	//----- nvinfo : EIATTR_KPARAM_INFO
	.align		4
.L_77:
        /*0038*/ 	.byte	0x04, 0x17
        /*003a*/ 	.short	(.L_79 - .L_78)
.L_78:
        /*003c*/ 	.word	0x00000000
        /*0040*/ 	.short	0x0000
        /*0042*/ 	.short	0x0000
        /*0044*/ 	.byte	0x00, 0xf5, 0x21, 0x00


	//----- nvinfo : EIATTR_SPARSE_MMA_MASK
	.align		4
.L_79:
        /*0048*/ 	.byte	0x03, 0x50
        /*004a*/ 	.short	0x0000


	//----- nvinfo : EIATTR_MAXREG_COUNT
	.align		4
        /*004c*/ 	.byte	0x03, 0x1b
        /*004e*/ 	.short	0x00ff


	//----- nvinfo : EIATTR_MERCURY_ISA_VERSION
	.align		4
        /*0050*/ 	.byte	0x03, 0x5f
        /*0052*/ 	.short	0x0101


	//----- nvinfo : EIATTR_VRC_CTA_INIT_COUNT
	.align		4
        /*0054*/ 	.byte	0x02, 0x4a
	.zero		1
	.zero		1


	//----- nvinfo : EIATTR_EXIT_INSTR_OFFSETS
	.align		4
        /*0058*/ 	.byte	0x04, 0x1c
        /*005a*/ 	.short	(.L_81 - .L_80)


	//   ....[0]....
.L_80:
        /*005c*/ 	.word	0x00000070


	//   ....[1]....
        /*0060*/ 	.word	0x00000120


	//   ....[2]....
        /*0064*/ 	.word	0x000002d0


	//----- nvinfo : EIATTR_CRS_STACK_SIZE
	.align		4
.L_81:
        /*0068*/ 	.byte	0x04, 0x1e
        /*006a*/ 	.short	(.L_83 - .L_82)
.L_82:
        /*006c*/ 	.word	0x00000000


	//----- nvinfo : EIATTR_CBANK_PARAM_SIZE
	.align		4
.L_83:
        /*0070*/ 	.byte	0x03, 0x19
        /*0072*/ 	.short	0x0018


	//----- nvinfo : EIATTR_PARAM_CBANK
	.align		4
        /*0074*/ 	.byte	0x04, 0x0a
        /*0076*/ 	.short	(.L_85 - .L_84)
	.align		4
.L_84:
        /*0078*/ 	.word	index@(.nv.constant0._Z10GenerateCWPK4NodePhii)
        /*007c*/ 	.short	0x0380
        /*007e*/ 	.short	0x0018


	//----- nvinfo : EIATTR_SW_WAR
	.align		4
.L_85:
        /*0080*/ 	.byte	0x04, 0x36
        /*0082*/ 	.short	(.L_87 - .L_86)
.L_86:
        /*0084*/ 	.word	0x00000008
.L_87:


//--------------------- .nv.callgraph             --------------------------
	.section	.nv.callgraph,"",@"SHT_CUDA_CALLGRAPH"
	.align	4
	.sectionentsize	8
	.align		4
        /*0000*/ 	.word	0x00000000
	.align		4
        /*0004*/ 	.word	0xffffffff
	.align		4
        /*0008*/ 	.word	0x00000000
	.align		4
        /*000c*/ 	.word	0xfffffffe
	.align		4
        /*0010*/ 	.word	0x00000000
	.align		4
        /*0014*/ 	.word	0xfffffffd
	.align		4
        /*0018*/ 	.word	0x00000000
	.align		4
        /*001c*/ 	.word	0xfffffffc


//--------------------- .text._Z10GenerateCLIjLi256EEvPiPKT_iPS1_S4_S0_S0_P4NodeS0_S0_P4int2S0_S0_ --------------------------
	.section	.text._Z10GenerateCLIjLi256EEvPiPKT_iPS1_S4_S0_S0_P4NodeS0_S0_P4int2S0_S0_,"ax",@progbits
	.align	128
        .global         _Z10GenerateCLIjLi256EEvPiPKT_iPS1_S4_S0_S0_P4NodeS0_S0_P4int2S0_S0_
        .type           _Z10GenerateCLIjLi256EEvPiPKT_iPS1_S4_S0_S0_P4NodeS0_S0_P4int2S0_S0_,@function
        .size           _Z10GenerateCLIjLi256EEvPiPKT_iPS1_S4_S0_S0_P4NodeS0_S0_P4int2S0_S0_,(.L_x_69 - _Z10GenerateCLIjLi256EEvPiPKT_iPS1_S4_S0_S0_P4NodeS0_S0_P4int2S0_S0_)
        .other          _Z10GenerateCLIjLi256EEvPiPKT_iPS1_S4_S0_S0_P4NodeS0_S0_P4int2S0_S0_,@"STO_CUDA_ENTRY STV_DEFAULT"
_Z10GenerateCLIjLi256EEvPiPKT_iPS1_S4_S0_S0_P4NodeS0_S0_P4int2S0_S0_:
.text._Z10GenerateCLIjLi256EEvPiPKT_iPS1_S4_S0_S0_P4NodeS0_S0_P4int2S0_S0_:
[----:B------:R-:W-:Y:S01]  /*0000*/  LDC R1, c[0x0][0x37c] ;  /* 0x0000df00ff017b82 */ /* 0x000fe20000000800 */
[----:B------:R-:W0:Y:S07]  /*0010*/  S2R R0, SR_TID.X ;  /* 0x0000000000007919 */ /* 0x000e2e0000002100 */
[----:B------:R-:W1:Y:S01]  /*0020*/  S2UR UR5, SR_CTAID.X ;  /* 0x00000000000579c3 */ /* 0x000e620000002500 */
[----:B------:R-:W2:Y:S01]  /*0030*/  LDCU UR4, c[0x0][0x390] ;  /* 0x00007200ff0477ac */ /* 0x000ea20008000800 */
[----:B------:R-:W-:Y:S01]  /*0040*/  BSSY.RECONVERGENT B0, `(.L_x_0) ;  /* 0x0000017000007945 */ /* 0x000fe20003800200 */
[----:B------:R-:W-:Y:S01]  /*0050*/  IMAD.MOV.U32 R14, RZ, RZ, RZ ;  /* 0x000000ffff0e7224 */ /* 0x000fe200078e00ff */
[----:B------:R-:W3:Y:S04]  /*0060*/  LDCU.64 UR6, c[0x0][0x358] ;  /* 0x00006b00ff0677ac */ /* 0x000ee80008000a00 */
[----:B------:R-:W1:Y:S01]  /*0070*/  LDC R3, c[0x0][0x360] ;  /* 0x0000d800ff037b82 */ /* 0x000e620000000800 */
[----:B0-----:R-:W-:Y:S01]  /*0080*/  ISETP.NE.AND P1, PT, R0, RZ, PT ;  /* 0x000000ff0000720c */ /* 0x001fe20003f25270 */
[----:B-1----:R-:W-:-:S05]  /*0090*/  IMAD R4, R3, UR5, R0 ;  /* 0x0000000503047c24 */ /* 0x002fca000f8e0200 */
[----:B--2---:R-:W-:-:S13]  /*00a0*/  ISETP.GE.AND P0, PT, R4, UR4, PT ;  /* 0x0000000404007c0c */ /* 0x004fda000bf06270 */
[----:B---3--:R-:W-:Y:S05]  /*00b0*/  @P0 BRA `(.L_x_1) ;  /* 0x00000000003c0947 */ /* 0x008fea0003800000 */
[----:B------:R-:W0:Y:S01]  /*00c0*/  LDC.64 R2, c[0x0][0x3b8] ;  /* 0x0000ee00ff027b82 */ /* 0x000e220000000a00 */
[----:B------:R-:W-:Y:S02]  /*00d0*/  IMAD.MOV.U32 R5, RZ, RZ, -0x1 ;  /* 0xffffffffff057424 */ /* 0x000fe400078e00ff */
[----:B------:R-:W-:Y:S02]  /*00e0*/  IMAD.MOV.U32 R6, RZ, RZ, -0x1 ;  /* 0xffffffffff067424 */ /* 0x000fe400078e00ff */
[----:B------:R-:W-:-:S03]  /*00f0*/  IMAD.MOV.U32 R7, RZ, RZ, -0x1 ;  /* 0xffffffffff077424 */ /* 0x000fc600078e00ff */
[----:B------:R-:W1:Y:S08]  /*0100*/  LDC.64 R8, c[0x0][0x388] ;  /* 0x0000e200ff087b82 */ /* 0x000e700000000a00 */
[----:B------:R-:W2:Y:S01]  /*0110*/  LDC.64 R10, c[0x0][0x398] ;  /* 0x0000e600ff0a7b82 */ /* 0x000ea20000000a00 */
[----:B0-----:R-:W-:-:S07]  /*0120*/  IMAD.WIDE R2, R4, 0x10, R2 ;  /* 0x0000001004027825 */ /* 0x001fce00078e0202 */
[----:B------:R-:W0:Y:S01]  /*0130*/  LDC.64 R12, c[0x0][0x3a8] ;  /* 0x0000ea00ff0c7b82 */ /* 0x000e220000000a00 */
[----:B------:R3:W-:Y:S01]  /*0140*/  STG.E.128 desc[UR6][R2.64], R4 ;  /* 0x0000000402007986 */ /* 0x0007e2000c101d06 */
[----:B-1----:R-:W-:-:S06]  /*0150*/  IMAD.WIDE R8, R4, 0x4, R8 ;  /* 0x0000000404087825 */ /* 0x002fcc00078e0208 */
[----:B------:R-:W4:Y:S01]  /*0160*/  LDG.E R9, desc[UR6][R8.64] ;  /* 0x0000000608097981 */ /* 0x000f22000c1e1900 */
[----:B--2---:R-:W-:-:S04]  /*0170*/  IMAD.WIDE R10, R4, 0x4, R10 ;  /* 0x00000004040a7825 */ /* 0x004fc800078e020a */
[----:B0-----:R-:W-:Y:S01]  /*0180*/  IMAD.WIDE R12, R4, 0x4, R12 ;  /* 0x00000004040c7825 */ /* 0x001fe200078e020c */
[----:B----4-:R3:W-:Y:S04]  /*0190*/  STG.E desc[UR6][R10.64], R9 ;  /* 0x000000090a007986 */ /* 0x0107e8000c101906 */
[----:B------:R3:W-:Y:S02]  /*01a0*/  STG.E desc[UR6][R12.64], R4 ;  /* 0x000000040c007986 */ /* 0x0007e4000c101906 */
.L_x_1:
[----:B------:R-:W-:Y:S05]  /*01b0*/  BSYNC.RECONVERGENT B0 ;  /* 0x0000000000007941 */ /* 0x000fea0003800200 */
.L_x_0:
[----:B------:R-:W-:Y:S06]  /*01c0*/  BAR.SYNC.DEFER_BLOCKING 0x0 ;  /* 0x0000000000007b1d */ /* 0x000fec0000010000 */
[----:B------:R-:W-:Y:S04]  /*01d0*/  BSSY.RECONVERGENT B0, `(.L_x_2) ;  /* 0x0000005000007945 */ /* 0x000fe80003800200 */
[----:B------:R-:W-:Y:S05]  /*01e0*/  @P1 BRA `(.L_x_3) ;  /* 0x00000000000c1947 */ /* 0x000fea0003800000 */
[----:B---3--:R-:W0:Y:S02]  /*01f0*/  LDC.64 R2, c[0x0][0x3c8] ;  /* 0x0000f200ff027b82 */ /* 0x008e240000000a00 */
[----:B0-----:R0:W2:Y:S04]  /*0200*/  LDG.E.STRONG.GPU R14, desc[UR6][R2.64] ;  /* 0x00000006020e7981 */ /* 0x0010a8000c1ef900 */
[----:B--2---:R-:W-:Y:S01]  /*0210*/  CCTL.IVALL ;  /* 0x00000000ff00798f */ /* 0x004fe20002000000 */
.L_x_3:
[----:B------:R-:W-:Y:S05]  /*0220*/  BSYNC.RECONVERGENT B0 ;  /* 0x0000000000007941 */ /* 0x000fea0003800200 */
.L_x_2:
[----:B------:R-:W1:Y:S02]  /*0230*/  LDCU UR4, c[0x0][0x370] ;  /* 0x00006e00ff0477ac */ /* 0x000e640008000800 */
[----:B-1----:R-:W-:-:S04]  /*0240*/  UIADD3 UR4, UPT, UPT, UR4, -0x1, URZ ;  /* 0xffffffff04047890 */ /* 0x002fc8000fffe0ff */
[----:B------:R-:W-:-:S09]  /*0250*/  UISETP.GE.U32.AND UP0, UPT, UR5, UR4, UPT ;  /* 0x000000040500728c */ /* 0x000fd2000bf06070 */
[----:B------:R-:W-:Y:S05]  /*0260*/  BRA.U UP0, `(.L_x_4) ;  /* 0x00000001005c7547 */ /* 0x000fea000b800000 */
[----:B------:R-:W-:Y:S01]  /*0270*/  BSSY.RECONVERGENT B0, `(.L_x_5) ;  /* 0x0000006000007945 */ /* 0x000fe20003800200 */
[----:B------:R-:W-:-:S03]  /*0280*/  ISETP.NE.AND P0, PT, R14, 0x1, PT ;  /* 0x000000010e00780c */ /* 0x000fc60003f05270 */
[----:B------:R-:W-:Y:S10]  /*0290*/  @P1 BRA `(.L_x_6) ;  /* 0x00000000000c1947 */ /* 0x000ff40003800000 */
[----:B0--3--:R-:W0:Y:S01]  /*02a0*/  LDC.64 R2, c[0x0][0x3c0] ;  /* 0x0000f000ff027b82 */ /* 0x009e220000000a00 */
[----:B------:R-:W-:-:S05]  /*02b0*/  IMAD.MOV.U32 R5, RZ, RZ, 0x1 ;  /* 0x00000001ff057424 */ /* 0x000fca00078e00ff */
[----:B0-----:R1:W-:Y:S02]  /*02c0*/  REDG.E.ADD.STRONG.GPU desc[UR6][R2.64], R5 ;  /* 0x000000050200798e */ /* 0x0013e4000c12e106 */
.L_x_6:
[----:B------:R-:W-:Y:S05]  /*02d0*/  BSYNC.RECONVERGENT B0 ;  /* 0x0000000000007941 */ /* 0x000fea0003800200 */
.L_x_5:
[----:B------:R-:W-:Y:S06]  /*02e0*/  BAR.RED.AND.DEFER_BLOCKING 0x0, P0 ;  /* 0x0000000000007b1d */ /* 0x000fec0000014400 */
[----:B------:R-:W2:Y:S02]  /*02f0*/  B2R.RESULT RZ, P0 ;  /* 0x0000000000ff731c */ /* 0x000ea40000004000 */
[----:B--2---:R-:W-:Y:S05]  /*0300*/  @!P0 BRA `(.L_x_7) ;  /* 0x0000000000288947 */ /* 0x004fea0003800000 */
.L_x_9:
[----:B------:R-:W-:Y:S05]  /*0310*/  YIELD ;  /* 0x0000000000007946 */ /* 0x000fea0003800000 */
[----:B--2---:R-:W-:Y:S05]  /*0320*/  @P1 BRA `(.L_x_8) ;  /* 0x00000000000c1947 */ /* 0x004fea0003800000 */
[----:B01-3--:R-:W0:Y:S02]  /*0330*/  LDC.64 R2, c[0x0][0x3c8] ;  /* 0x0000f200ff027b82 */ /* 0x00be240000000a00 */
[----:B0-----:R2:W3:Y:S04]  /*0340*/  LDG.E.STRONG.GPU R14, desc[UR6][R2.64] ;  /* 0x00000006020e7981 */ /* 0x0014e8000c1ef900 */
[----:B---3--:R-:W-:Y:S01]  /*0350*/  CCTL.IVALL ;  /* 0x00000000ff00798f */ /* 0x008fe20002000000 */
.L_x_8:
[----:B------:R-:W-:Y:S01]  /*0360*/  ISETP.NE.AND P0, PT, R14, 0x1, PT ;  /* 0x000000010e00780c */ /* 0x000fe20003f05270 */
[----:B------:R-:W-:-:S12]  /*0370*/  WARPSYNC.ALL ;  /* 0x0000000000007948 */ /* 0x000fd80003800000 */
[----:B------:R-:W-:Y:S06]  /*0380*/  BAR.RED.AND.DEFER_BLOCKING 0x0, P0 ;  /* 0x0000000000007b1d */ /* 0x000fec0000014400 */
[----:B------:R-:W4:Y:S02]  /*0390*/  B2R.RESULT RZ, P0 ;  /* 0x0000000000ff731c */ /* 0x000f240000004000 */
[----:B----4-:R-:W-:Y:S05]  /*03a0*/  @P0 BRA `(.L_x_9) ;  /* 0xfffffffc00d80947 */ /* 0x010fea000383ffff */
.L_x_7:
[----:B------:R-:W-:Y:S05]  /*03b0*/  WARPSYNC.ALL ;  /* 0x0000000000007948 */ /* 0x000fea0003800000 */
[----:B------:R-:W-:Y:S06]  /*03c0*/  BAR.SYNC.DEFER_BLOCKING 0x0 ;  /* 0x0000000000007b1d */ /* 0x000fec0000010000 */
[----:B------:R-:W-:Y:S05]  /*03d0*/  BRA `(.L_x_10) ;  /* 0x0000000000907947 */ /* 0x000fea0003800000 */
.L_x_4:
[----:B------:R-:W-:-:S09]  /*03e0*/  UISETP.NE.AND UP0, UPT, UR5, UR4, UPT ;  /* 0x000000040500728c */ /* 0x000fd2000bf05270 */
[----:B------:R-:W-:Y:S05]  /*03f0*/  BRA.U UP0, `(.L_x_10) ;  /* 0x0000000100887547 */ /* 0x000fea000b800000 */
[----:B------:R-:W-:Y:S04]  /*0400*/  BSSY.RECONVERGENT B0, `(.L_x_11) ;  /* 0x0000005000007945 */ /* 0x000fe80003800200 */
[----:B------:R-:W-:Y:S05]  /*0410*/  @P1 BRA `(.L_x_12) ;  /* 0x00000000000c1947 */ /* 0x000fea0003800000 */
[----:B0--3--:R-:W0:Y:S02]  /*0420*/  LDC.64 R2, c[0x0][0x3c0] ;  /* 0x0000f000ff027b82 */ /* 0x009e240000000a00 */
[----:B0-----:R1:W2:Y:S04]  /*0430*/  LDG.E.STRONG.GPU R2, desc[UR6][R2.64] ;  /* 0x0000000602027981 */ /* 0x0012a8000c1ef900 */
[----:B--2---:R-:W-:Y:S01]  /*0440*/  CCTL.IVALL ;  /* 0x00000000ff00798f */ /* 0x004fe20002000000 */
.L_x_12:
[----:B------:R-:W-:Y:S05]  /*0450*/  BSYNC.RECONVERGENT B0 ;  /* 0x0000000000007941 */ /* 0x000fea0003800200 */
.L_x_11:
[----:B------:R-:W-:-:S13]  /*0460*/  ISETP.NE.AND P0, PT, R2, UR5, PT ;  /* 0x0000000502007c0c */ /* 0x000fda000bf05270 */
[----:B------:R-:W-:Y:S06]  /*0470*/  BAR.RED.AND.DEFER_BLOCKING 0x0, P0 ;  /* 0x0000000000007b1d */ /* 0x000fec0000014400 */
[----:B------:R-:W2:Y:S02]  /*0480*/  B2R.RESULT RZ, P0 ;  /* 0x0000000000ff731c */ /* 0x000ea40000004000 */
[----:B--2---:R-:W-:Y:S05]  /*0490*/  @!P0 BRA `(.L_x_13) ;  /* 0x0000000000288947 */ /* 0x004fea0003800000 */
.L_x_15:
[----:B------:R-:W-:Y:S05]  /*04a0*/  YIELD ;  /* 0x0000000000007946 */ /* 0x000fea0003800000 */
[----:B--2---:R-:W-:Y:S05]  /*04b0*/  @P1 BRA `(.L_x_14) ;  /* 0x00000000000c1947 */ /* 0x004fea0003800000 */
[----:B01-3--:R-:W0:Y:S02]  /*04c0*/  LDC.64 R2, c[0x0][0x3c0] ;  /* 0x0000f000ff027b82 */ /* 0x00be240000000a00 */
[----:B0-----:R2:W3:Y:S04]  /*04d0*/  LDG.E.STRONG.GPU R2, desc[UR6][R2.64] ;  /* 0x0000000602027981 */ /* 0x0014e8000c1ef900 */
[----:B---3--:R-:W-:Y:S01]  /*04e0*/  CCTL.IVALL ;  /* 0x00000000ff00798f */ /* 0x008fe20002000000 */
.L_x_14:
[----:B------:R-:W-:Y:S01]  /*04f0*/  ISETP.NE.AND P0, PT, R2, UR5, PT ;  /* 0x0000000502007c0c */ /* 0x000fe2000bf05270 */
[----:B------:R-:W-:-:S12]  /*0500*/  WARPSYNC.ALL ;  /* 0x0000000000007948 */ /* 0x000fd80003800000 */
[----:B------:R-:W-:Y:S06]  /*0510*/  BAR.RED.AND.DEFER_BLOCKING 0x0, P0 ;  /* 0x0000000000007b1d */ /* 0x000fec0000014400 */
[----:B------:R-:W4:Y:S02]  /*0520*/  B2R.RESULT RZ, P0 ;  /* 0x0000000000ff731c */ /* 0x000f240000004000 */
[----:B----4-:R-:W-:Y:S05]  /*0530*/  @P0 BRA `(.L_x_15) ;  /* 0xfffffffc00d80947 */ /* 0x010fea000383ffff */
.L_x_13:
[----:B------:R-:W-:Y:S01]  /*0540*/  ISETP.NE.AND P0, PT, R0, RZ, PT ;  /* 0x000000ff0000720c */ /* 0x000fe20003f05270 */
[----:B------:R-:W-:Y:S05]  /*0550*/  WARPSYNC.ALL ;  /* 0x0000000000007948 */ /* 0x000fea0003800000 */
[----:B------:R-:W-:Y:S08]  /*0560*/  BAR.SYNC.DEFER_BLOCKING 0x0 ;  /* 0x0000000000007b1d */ /* 0x000ff00000010000 */
[----:B---3--:R-:W3:Y:S01]  /*0570*/  @!P0 LDC.64 R6, c[0x0][0x3c0] ;  /* 0x0000f000ff068b82 */ /* 0x008ee20000000a00 */
[----:B------:R-:W-:-:S07]  /*0580*/  @!P0 IMAD.MOV.U32 R5, RZ, RZ, 0x1 ;  /* 0x00000001ff058424 */ /* 0x000fce00078e00ff */
[----:B012---:R-:W0:Y:S01]  /*0590*/  @!P0 LDC.64 R2, c[0x0][0x3c8] ;  /* 0x0000f200ff028b82 */ /* 0x007e220000000a00 */
[----:B------:R-:W-:Y:S06]  /*05a0*/  @!P0 MEMBAR.ALL.GPU ;  /* 0x0000000000008992 */ /* 0x000fec000000a000 */
[----:B------:R-:W-:-:S00]  /*05b0*/  @!P0 ERRBAR ;  /* 0x00000000000089ab */ /* 0x000fc00000000000 */
[----:B------:R-:W-:Y:S06]  /*05c0*/  @!P0 CGAERRBAR ;  /* 0x00000000000085ab */ /* 0x000fec0000000000 */
[----:B---3--:R1:W-:Y:S01]  /*05d0*/  @!P0 STG.E.STRONG.GPU desc[UR6][R6.64], RZ ;  /* 0x000000ff06008986 */ /* 0x0083e2000c10f906 */
[----:B------:R-:W-:Y:S06]  /*05e0*/  @!P0 MEMBAR.ALL.GPU ;  /* 0x0000000000008992 */ /* 0x000fec000000a000 */
[----:B------:R-:W-:-:S00]  /*05f0*/  @!P0 ERRBAR ;  /* 0x00000000000089ab */ /* 0x000fc00000000000 */
[----:B------:R-:W-:Y:S06]  /*0600*/  @!P0 CGAERRBAR ;  /* 0x00000000000085ab */ /* 0x000fec0000000000 */
[----:B0-----:R1:W-:Y:S02]  /*0610*/  @!P0 STG.E.STRONG.GPU desc[UR6][R2.64], R5 ;  /* 0x0000000502008986 */ /* 0x0013e4000c10f906 */
.L_x_10:
[----:B------:R-:W4:Y:S02]  /*0620*/  LDCU UR8, c[0x0][0x390] ;  /* 0x00007200ff0877ac */ /* 0x000f240008000800 */
[----:B----4-:R-:W-:-:S09]  /*0630*/  UISETP.GE.AND UP0, UPT, UR8, 0x2, UPT ;  /* 0x000000020800788c */ /* 0x010fd2000bf06270 */
[----:B------:R-:W-:Y:S05]  /*0640*/  BRA.U !UP0, `(.L_x_16) ;  /* 0x00000015085c7547 */ /* 0x000fea000b800000 */
[----:B------:R-:W4:Y:S01]  /*0650*/  LDC.64 R16, c[0x0][0x3a8] ;  /* 0x0000ea00ff107b82 */ /* 0x000f220000000a00 */
[----:B------:R-:W5:Y:S01]  /*0660*/  LDCU UR8, c[0x0][0x390] ;  /* 0x00007200ff0877ac */ /* 0x000f620008000800 */
[----:B0123--:R-:W-:Y:S01]  /*0670*/  IMAD.SHL.U32 R3, R4, 0x2, RZ ;  /* 0x0000000204037824 */ /* 0x00ffe200078e00ff */
[----:B------:R-:W-:Y:S01]  /*0680*/  BSSY B0, `(.L_x_16) ;  /* 0x0000153000007945 */ /* 0x000fe20003800000 */
[----:B------:R-:W-:-:S04]  /*0690*/  SHF.R.S32.HI R13, RZ, 0x1f, R4 ;  /* 0x0000001fff0d7819 */ /* 0x000fc80000011404 */
[----:B------:R-:W0:Y:S01]  /*06a0*/  LDC.64 R14, c[0x0][0x398] ;  /* 0x0000e600ff0e7b82 */ /* 0x000e220000000a00 */
[----:B-----5:R-:W-:Y:S02]  /*06b0*/  IMAD.U32 R6, RZ, RZ, UR8 ;  /* 0x00000008ff067e24 */ /* 0x020fe4000f8e00ff */
[----:B------:R-:W-:Y:S02]  /*06c0*/  IMAD.U32 R7, RZ, RZ, UR8 ;  /* 0x00000008ff077e24 */ /* 0x000fe4000f8e00ff */
[----:B----4-:R-:W-:-:S04]  /*06d0*/  IMAD.WIDE R16, R3, 0x4, R16 ;  /* 0x0000000403107825 */ /* 0x010fc800078e0210 */
[----:B0-----:R-:W-:-:S07]  /*06e0*/  IMAD.WIDE R14, R3, 0x4, R14 ;  /* 0x00000004030e7825 */ /* 0x001fce00078e020e */
.L_x_57:
[----:B------:R-:W-:Y:S01]  /*06f0*/  ISETP.GE.U32.AND P0, PT, R6, 0x4, PT ;  /* 0x000000040600780c */ /* 0x000fe20003f06070 */
[----:B------:R-:W-:Y:S01]  /*0700*/  BSSY.RECONVERGENT B1, `(.L_x_17) ;  /* 0x0000017000017945 */ /* 0x000fe20003800200 */
[----:B------:R-:W-:-:S11]  /*0710*/  IMAD.MOV.U32 R27, RZ, RZ, RZ ;  /* 0x000000ffff1b7224 */ /* 0x000fd600078e00ff */
[----:B0123--:R-:W-:Y:S05]  /*0720*/  @!P0 BRA `(.L_x_18) ;  /* 0x0000000000508947 */ /* 0x00ffea0003800000 */
[----:B------:R-:W0:Y:S08]  /*0730*/  LDC.64 R10, c[0x0][0x398] ;  /* 0x0000e600ff0a7b82 */ /* 0x000e300000000a00 */
[----:B------:R-:W1:Y:S01]  /*0740*/  LDC.64 R8, c[0x0][0x398] ;  /* 0x0000e600ff087b82 */ /* 0x000e620000000a00 */
[----:B0-----:R-:W2:Y:S04]  /*0750*/  LDG.E R3, desc[UR6][R10.64] ;  /* 0x000000060a037981 */ /* 0x001ea8000c1e1900 */
[----:B------:R-:W2:Y:S01]  /*0760*/  LDG.E R18, desc[UR6][R10.64+0x4] ;  /* 0x000004060a127981 */ /* 0x000ea2000c1e1900 */
[----:B------:R-:W-:Y:S01]  /*0770*/  BSSY.RECONVERGENT B2, `(.L_x_19) ;  /* 0x000000e000027945 */ /* 0x000fe20003800200 */
[----:B------:R-:W-:-:S02]  /*0780*/  VIADD R5, R6, 0xfffffffd ;  /* 0xfffffffd06057836 */ /* 0x000fc40000000000 */
[----:B--2---:R-:W-:Y:S02]  /*0790*/  IMAD.IADD R3, R3, 0x1, R18 ;  /* 0x0000000103037824 */ /* 0x004fe400078e0212 */
[----:B-1----:R-:W-:-:S07]  /*07a0*/  IMAD.MOV.U32 R18, RZ, RZ, RZ ;  /* 0x000000ffff127224 */ /* 0x002fce00078e00ff */
.L_x_20:
[----:B------:R-:W-:-:S05]  /*07b0*/  IMAD.IADD R10, R5, 0x1, -R18 ;  /* 0x00000001050a7824 */ /* 0x000fca00078e0a12 */
[----:B------:R-:W-:-:S04]  /*07c0*/  LEA.HI R11, R10, R10, RZ, 0x1 ;  /* 0x0000000a0a0b7211 */ /* 0x000fc800078f08ff */
[----:B------:R-:W-:-:S05]  /*07d0*/  LEA.HI.SX32 R19, R11, R18, 0x1f ;  /* 0x000000120b137211 */ /* 0x000fca00078ffaff */
[----:B------:R-:W-:-:S06]  /*07e0*/  IMAD.WIDE R10, R19, 0x4, R8 ;  /* 0x00000004130a7825 */ /* 0x000fcc00078e0208 */
[----:B------:R-:W2:Y:S02]  /*07f0*/  LDG.E R10, desc[UR6][R10.64+0x8] ;  /* 0x000008060a0a7981 */ /* 0x000ea4000c1e1900 */
[----:B--2---:R-:W-:-:S04]  /*0800*/  ISETP.GT.U32.AND P0, PT, R10, R3, PT ;  /* 0x000000030a00720c */ /* 0x004fc80003f04070 */
[----:B------:R-:W-:-:S09]  /*0810*/  SEL R5, R19, R5, P0 ;  /* 0x0000000513057207 */ /* 0x000fd20000000000 */
[----:B------:R-:W-:-:S05]  /*0820*/  @!P0 VIADD R18, R19, 0x1 ;  /* 0x0000000113128836 */ /* 0x000fca0000000000 */
[----:B------:R-:W-:-:S13]  /*0830*/  ISETP.GE.AND P0, PT, R18, R5, PT ;  /* 0x000000051200720c */ /* 0x000fda0003f06270 */
[----:B------:R-:W-:Y:S05]  /*0840*/  @!P0 BRA `(.L_x_20) ;  /* 0xfffffffc00d88947 */ /* 0x000fea000383ffff */
[----:B------:R-:W-:Y:S05]  /*0850*/  BSYNC.RECONVERGENT B2 ;  /* 0x0000000000027941 */ /* 0x000fea0003800200 */
.L_x_19:
[----:B------:R-:W-:-:S07]  /*0860*/  LOP3.LUT R27, R18, 0xfffffffe, RZ, 0xc0, !PT ;  /* 0xfffffffe121b7812 */ /* 0x000fce00078ec0ff */
.L_x_18:
[----:B------:R-:W-:Y:S05]  /*0870*/  BSYNC.RECONVERGENT B1 ;  /* 0x0000000000017941 */ /* 0x000fea0003800200 */
.L_x_17:
[----:B------:R-:W-:Y:S01]  /*0880*/  VIADD R3, R27, 0x2 ;  /* 0x000000021b037836 */ /* 0x000fe20000000000 */
[----:B------:R-:W-:Y:S03]  /*0890*/  BSSY.RECONVERGENT B1, `(.L_x_21) ;  /* 0x0000018000017945 */ /* 0x000fe60003800200 */
[--C-:B------:R-:W-:Y:S01]  /*08a0*/  IMAD.IADD R5, R6, 0x1, -R3.reuse ;  /* 0x0000000106057824 */ /* 0x100fe200078e0a03 */
[----:B------:R-:W-:-:S04]  /*08b0*/  SHF.R.S32.HI R3, RZ, 0x1, R3 ;  /* 0x00000001ff037819 */ /* 0x000fc80000011403 */
[C---:B------:R-:W-:Y:S02]  /*08c0*/  ISETP.GE.AND P1, PT, R4.reuse, R5, PT ;  /* 0x000000050400720c */ /* 0x040fe40003f26270 */
[----:B------:R-:W-:-:S11]  /*08d0*/  ISETP.GE.AND P0, PT, R4, R3, PT ;  /* 0x000000030400720c */ /* 0x000fd60003f06270 */
[----:B------:R-:W-:Y:S05]  /*08e0*/  @P1 BRA `(.L_x_22) ;  /* 0x0000000000481947 */ /* 0x000fea0003800000 */
[C---:B------:R-:W-:Y:S01]  /*08f0*/  IMAD.SHL.U32 R23, R4.reuse, 0x4, RZ ;  /* 0x0000000404177824 */ /* 0x040fe200078e00ff */
[----:B------:R-:W-:Y:S01]  /*0900*/  SHF.L.U64.HI R19, R4, 0x2, R13 ;  /* 0x0000000204137819 */ /* 0x000fe2000001020d */
[----:B------:R-:W0:Y:S03]  /*0910*/  LDCU.64 UR8, c[0x0][0x3a0] ;  /* 0x00007400ff0877ac */ /* 0x000e260008000a00 */
[----:B------:R-:W-:-:S05]  /*0920*/  IADD3 R8, P1, PT, R14, -R23, RZ ;  /* 0x800000170e087210 */ /* 0x000fca0007f3e0ff */
[----:B------:R-:W-:Y:S02]  /*0930*/  IMAD.X R9, R15, 0x1, ~R19, P1 ;  /* 0x000000010f097824 */ /* 0x000fe400008e0e13 */
[----:B------:R-:W-:-:S06]  /*0940*/  IMAD.WIDE R20, R27, 0x4, R8 ;  /* 0x000000041b147825 */ /* 0x000fcc00078e0208 */
[----:B------:R-:W2:Y:S01]  /*0950*/  LDG.E R21, desc[UR6][R20.64+0x8] ;  /* 0x0000080614157981 */ /* 0x000ea2000c1e1900 */
[----:B------:R-:W-:Y:S02]  /*0960*/  IADD3 R10, P2, PT, R16, -R23, RZ ;  /* 0x80000017100a7210 */ /* 0x000fe40007f5e0ff */
[----:B0-----:R-:W-:-:S03]  /*0970*/  IADD3 R8, P1, PT, R23, UR8, RZ ;  /* 0x0000000817087c10 */ /* 0x001fc6000ff3e0ff */
[----:B------:R-:W-:Y:S01]  /*0980*/  IMAD.X R11, R17, 0x1, ~R19, P2 ;  /* 0x00000001110b7824 */ /* 0x000fe200010e0e13 */
[----:B------:R-:W-:Y:S01]  /*0990*/  IADD3.X R9, PT, PT, R19, UR9, RZ, P1, !PT ;  /* 0x0000000913097c10 */ /* 0x000fe20008ffe4ff */
[----:B------:R-:W0:Y:S01]  /*09a0*/  LDCU.64 UR8, c[0x0][0x3b0] ;  /* 0x00007600ff0877ac */ /* 0x000e220008000a00 */
[----:B------:R-:W-:-:S03]  /*09b0*/  IMAD.WIDE R10, R27, 0x4, R10 ;  /* 0x000000041b0a7825 */ /* 0x000fc600078e020a */
[----:B--2---:R1:W-:Y:S04]  /*09c0*/  STG.E desc[UR6][R8.64], R21 ;  /* 0x0000001508007986 */ /* 0x0043e8000c101906 */
[----:B------:R-:W2:Y:S01]  /*09d0*/  LDG.E R11, desc[UR6][R10.64+0x8] ;  /* 0x000008060a0b7981 */ /* 0x000ea2000c1e1900 */
[----:B0-----:R-:W-:-:S04]  /*09e0*/  IADD3 R18, P1, PT, R23, UR8, RZ ;  /* 0x0000000817127c10 */ /* 0x001fc8000ff3e0ff */
[----:B------:R-:W-:-:S05]  /*09f0*/  IADD3.X R19, PT, PT, R19, UR9, RZ, P1, !PT ;  /* 0x0000000913137c10 */ /* 0x000fca0008ffe4ff */
[----:B--2---:R1:W-:Y:S04]  /*0a00*/  STG.E desc[UR6][R18.64], R11 ;  /* 0x0000000b12007986 */ /* 0x0043e8000c101906 */
.L_x_22:
[----:B------:R-:W-:Y:S05]  /*0a10*/  BSYNC.RECONVERGENT B1 ;  /* 0x0000000000017941 */ /* 0x000fea0003800200 */
.L_x_21:
[----:B------:R-:W-:Y:S05]  /*0a20*/  @P0 BRA `(.L_x_23) ;  /* 0x0000000000840947 */ /* 0x000fea0003800000 */
[----:B-1----:R-:W2:Y:S01]  /*0a30*/  LDG.E R9, desc[UR6][R16.64] ;  /* 0x0000000610097981 */ /* 0x002ea2000c1e1900 */
[----:B------:R-:W2:Y:S01]  /*0a40*/  LDC.64 R18, c[0x0][0x3b8] ;  /* 0x0000ee00ff127b82 */ /* 0x000ea20000000a00 */
[----:B------:R-:W0:Y:S02]  /*0a50*/  LDCU.128 UR12, c[0x0][0x3b0] ;  /* 0x00007600ff0c77ac */ /* 0x000e240008000c00 */
[----:B------:R-:W3:Y:S01]  /*0a60*/  LDG.E R10, desc[UR6][R16.64+0x4] ;  /* 0x00000406100a7981 */ /* 0x000ee2000c1e1900 */
[C---:B------:R-:W-:Y:S01]  /*0a70*/  IADD3 R8, P0, PT, R4.reuse, R7, RZ ;  /* 0x0000000704087210 */ /* 0x040fe20007f1e0ff */
[----:B------:R-:W-:Y:S01]  /*0a80*/  IMAD.IADD R25, R4, 0x1, R7 ;  /* 0x0000000104197824 */ /* 0x000fe200078e0207 */
[----:B------:R-:W1:Y:S02]  /*0a90*/  LDCU.64 UR8, c[0x0][0x3a0] ;  /* 0x00007400ff0877ac */ /* 0x000e640008000a00 */
[----:B------:R-:W-:Y:S02]  /*0aa0*/  LEA.HI.X.SX32 R11, R7, R13, 0x1, P0 ;  /* 0x0000000d070b7211 */ /* 0x000fe400000f0eff */
[----:B0-----:R-:W-:-:S04]  /*0ab0*/  LEA R20, P1, R8, UR14, 0x4 ;  /* 0x0000000e08147c11 */ /* 0x001fc8000f8220ff */
[----:B------:R-:W-:Y:S01]  /*0ac0*/  LEA.HI.X R21, R8, UR15, R11, 0x4, P1 ;  /* 0x0000000f08157c11 */ /* 0x000fe200088f240b */
[----:B------:R-:W-:Y:S02]  /*0ad0*/  IMAD.MOV.U32 R8, RZ, RZ, -0x1 ;  /* 0xffffffffff087424 */ /* 0x000fe400078e00ff */
[----:B------:R-:W-:Y:S02]  /*0ae0*/  IMAD.MOV.U32 R11, RZ, RZ, -0x1 ;  /* 0xffffffffff0b7424 */ /* 0x000fe400078e00ff */
[----:B--2---:R-:W-:-:S04]  /*0af0*/  IMAD.WIDE R22, R9, 0x10, R18 ;  /* 0x0000001009167825 */ /* 0x004fc800078e0212 */
[----:B---3--:R-:W-:Y:S01]  /*0b00*/  IMAD.WIDE R18, R10, 0x10, R18 ;  /* 0x000000100a127825 */ /* 0x008fe200078e0212 */
[----:B------:R0:W-:Y:S04]  /*0b10*/  STG.E desc[UR6][R22.64+0xc], R25 ;  /* 0x00000c1916007986 */ /* 0x0001e8000c101906 */
[----:B------:R2:W-:Y:S04]  /*0b20*/  STG.E desc[UR6][R18.64+0xc], R25 ;  /* 0x00000c1912007986 */ /* 0x0005e8000c101906 */
[----:B------:R1:W-:Y:S04]  /*0b30*/  STG.E.128 desc[UR6][R20.64], R8 ;  /* 0x0000000814007986 */ /* 0x0003e8000c101d06 */
[----:B------:R-:W3:Y:S04]  /*0b40*/  LDG.E R24, desc[UR6][R14.64] ;  /* 0x000000060e187981 */ /* 0x000ee8000c1e1900 */
[----:B------:R-:W3:Y:S01]  /*0b50*/  LDG.E R29, desc[UR6][R14.64+0x4] ;  /* 0x000004060e1d7981 */ /* 0x000ee2000c1e1900 */
[----:B------:R-:W-:Y:S01]  /*0b60*/  SHF.R.S32.HI R26, RZ, 0x1f, R27 ;  /* 0x0000001fff1a7819 */ /* 0x000fe2000001141b */
[----:B0-----:R-:W-:Y:S01]  /*0b70*/  IMAD.SHL.U32 R23, R4, 0x4, RZ ;  /* 0x0000000404177824 */ /* 0x001fe200078e00ff */
[----:B------:R-:W-:-:S05]  /*0b80*/  IADD3 R28, P0, PT, -R27, R6, RZ ;  /* 0x000000061b1c7210 */ /* 0x000fca0007f1e1ff */
[----:B--2---:R-:W-:Y:S02]  /*0b90*/  IMAD.X R19, RZ, RZ, ~R26, P0 ;  /* 0x000000ffff137224 */ /* 0x004fe400000e0e1a */
[----:B------:R-:W-:-:S03]  /*0ba0*/  IMAD.SHL.U32 R26, R28, 0x4, RZ ;  /* 0x000000041c1a7824 */ /* 0x000fc600078e00ff */
[----:B------:R-:W-:Y:S02]  /*0bb0*/  SHF.L.U64.HI R22, R28, 0x2, R19 ;  /* 0x000000021c167819 */ /* 0x000fe40000010213 */
[----:B------:R-:W-:Y:S02]  /*0bc0*/  SHF.L.U64.HI R19, R4, 0x2, R13 ;  /* 0x0000000204137819 */ /* 0x000fe4000001020d */
[C-C-:B-1----:R-:W-:Y:S02]  /*0bd0*/  IADD3 R10, P0, P1, R26.reuse, UR8, R23.reuse ;  /* 0x000000081a0a7c10 */ /* 0x142fe4000f91e017 */
[----:B------:R-:W-:Y:S02]  /*0be0*/  IADD3 R8, P2, P3, R26, UR12, R23 ;  /* 0x0000000c1a087c10 */ /* 0x000fe4000fb5e017 */
[C-C-:B------:R-:W-:Y:S02]  /*0bf0*/  IADD3.X R11, PT, PT, R22.reuse, UR9, R19.reuse, P0, P1 ;  /* 0x00000009160b7c10 */ /* 0x140fe400087e2413 */
[----:B------:R-:W-:Y:S01]  /*0c00*/  IADD3.X R9, PT, PT, R22, UR13, R19, P2, P3 ;  /* 0x0000000d16097c10 */ /* 0x000fe200097e6413 */
[----:B---3--:R-:W-:-:S05]  /*0c10*/  IMAD.IADD R29, R24, 0x1, R29 ;  /* 0x00000001181d7824 */ /* 0x008fca00078e021d */
[----:B------:R0:W-:Y:S04]  /*0c20*/  STG.E desc[UR6][R10.64+-0x8], R29 ;  /* 0xfffff81d0a007986 */ /* 0x0001e8000c101906 */
[----:B------:R0:W-:Y:S02]  /*0c30*/  STG.E desc[UR6][R8.64+-0x8], R25 ;  /* 0xfffff81908007986 */ /* 0x0001e4000c101906 */
.L_x_23:
[----:B------:R-:W-:Y:S01]  /*0c40*/  ISETP.NE.AND P1, PT, R0, RZ, PT ;  /* 0x000000ff0000720c */ /* 0x000fe20003f25270 */
[----:B------:R-:W-:Y:S05]  /*0c50*/  WARPSYNC.ALL ;  /* 0x0000000000007948 */ /* 0x000fea0003800000 */
[----:B------:R-:W-:Y:S06]  /*0c60*/  BAR.SYNC.DEFER_BLOCKING 0x0 ;  /* 0x0000000000007b1d */ /* 0x000fec0000010000 */
[----:B------:R-:W-:Y:S04]  /*0c70*/  BSSY.RECONVERGENT B1, `(.L_x_24) ;  /* 0x0000045000017945 */ /* 0x000fe80003800200 */
[----:B------:R-:W-:Y:S05]  /*0c80*/  @P1 BRA `(.L_x_25) ;  /* 0x00000000003c1947 */ /* 0x000fea0003800000 */
[----:B01----:R-:W0:Y:S02]  /*0c90*/  LDC.64 R8, c[0x0][0x3c8] ;  /* 0x0000f200ff087b82 */ /* 0x003e240000000a00 */
[----:B0-----:R0:W2:Y:S04]  /*0ca0*/  LDG.E.STRONG.GPU R10, desc[UR6][R8.64] ;  /* 0x00000006080a7981 */ /* 0x0010a8000c1ef900 */
[----:B--2---:R-:W-:Y:S01]  /*0cb0*/  CCTL.IVALL ;  /* 0x00000000ff00798f */ /* 0x004fe20002000000 */
[----:B------:R-:W-:-:S09]  /*0cc0*/  UISETP.GE.U32.AND UP0, UPT, UR5, UR4, UPT ;  /* 0x000000040500728c */ /* 0x000fd2000bf06070 */
[----:B0-----:R-:W-:Y:S05]  /*0cd0*/  BRA.U !UP0, `(.L_x_26) ;  /* 0x0000000108187547 */ /* 0x001fea000b800000 */
[----:B------:R-:W-:-:S09]  /*0ce0*/  UISETP.NE.AND UP0, UPT, UR5, UR4, UPT ;  /* 0x000000040500728c */ /* 0x000fd2000bf05270 */
[----:B------:R-:W-:Y:S05]  /*0cf0*/  BRA.U UP0, `(.L_x_27) ;  /* 0x0000000100f07547 */ /* 0x000fea000b800000 */
[----:B------:R-:W0:Y:S02]  /*0d00*/  LDC.64 R8, c[0x0][0x3c0] ;  /* 0x0000f000ff087b82 */ /* 0x000e240000000a00 */
[----:B0-----:R0:W2:Y:S04]  /*0d10*/  LDG.E.STRONG.GPU R2, desc[UR6][R8.64] ;  /* 0x0000000608027981 */ /* 0x0010a8000c1ef900 */
[----:B--2---:R-:W-:Y:S01]  /*0d20*/  CCTL.IVALL ;  /* 0x00000000ff00798f */ /* 0x004fe20002000000 */
[----:B------:R-:W-:Y:S05]  /*0d30*/  BRA `(.L_x_28) ;  /* 0x0000000000247947 */ /* 0x000fea0003800000 */
.L_x_26:
[----:B------:R-:W0:Y:S01]  /*0d40*/  LDC.64 R8, c[0x0][0x3c0] ;  /* 0x0000f000ff087b82 */ /* 0x000e220000000a00 */
[----:B------:R-:W-:-:S05]  /*0d50*/  IMAD.MOV.U32 R11, RZ, RZ, 0x1 ;  /* 0x00000001ff0b7424 */ /* 0x000fca00078e00ff */
[----:B0-----:R0:W-:Y:S01]  /*0d60*/  REDG.E.ADD.STRONG.GPU desc[UR6][R8.64], R11 ;  /* 0x0000000b0800798e */ /* 0x0011e2000c12e106 */
[----:B------:R-:W-:Y:S05]  /*0d70*/  BRA `(.L_x_29) ;  /* 0x00000000008c7947 */ /* 0x000fea0003800000 */
.L_x_25:
[----:B------:R-:W-:Y:S01]  /*0d80*/  UISETP.GE.U32.AND UP0, UPT, UR5, UR4, UPT ;  /* 0x000000040500728c */ /* 0x000fe2000bf06070 */
[----:B0-----:R-:W-:-:S08]  /*0d90*/  IMAD.MOV.U32 R10, RZ, RZ, 0x1 ;  /* 0x00000001ff0a7424 */ /* 0x001fd000078e00ff */
[----:B------:R-:W-:Y:S05]  /*0da0*/  BRA.U !UP0, `(.L_x_29) ;  /* 0x0000000108807547 */ /* 0x000fea000b800000 */
[----:B------:R-:W-:-:S09]  /*0db0*/  UISETP.NE.AND UP0, UPT, UR5, UR4, UPT ;  /* 0x000000040500728c */ /* 0x000fd2000bf05270 */
[----:B------:R-:W-:Y:S05]  /*0dc0*/  BRA.U UP0, `(.L_x_27) ;  /* 0x0000000100bc7547 */ /* 0x000fea000b800000 */
.L_x_28:
[----:B------:R-:W-:Y:S01]  /*0dd0*/  ISETP.NE.AND P0, PT, R2, UR5, PT ;  /* 0x0000000502007c0c */ /* 0x000fe2000bf05270 */
[----:B------:R-:W-:-:S12]  /*0de0*/  WARPSYNC.ALL ;  /* 0x0000000000007948 */ /* 0x000fd80003800000 */
[----:B------:R-:W-:Y:S06]  /*0df0*/  BAR.RED.AND.DEFER_BLOCKING 0x0, P0 ;  /* 0x0000000000007b1d */ /* 0x000fec0000014400 */
[----:B------:R-:W2:Y:S02]  /*0e00*/  B2R.RESULT RZ, P0 ;  /* 0x0000000000ff731c */ /* 0x000ea40000004000 */
[----:B--2---:R-:W-:Y:S05]  /*0e10*/  @!P0 BRA `(.L_x_30) ;  /* 0x0000000000288947 */ /* 0x004fea0003800000 */
.L_x_32:
[----:B------:R-:W-:Y:S05]  /*0e20*/  YIELD ;  /* 0x0000000000007946 */ /* 0x000fea0003800000 */
[----:B--2---:R-:W-:Y:S05]  /*0e30*/  @P1 BRA `(.L_x_31) ;  /* 0x00000000000c1947 */ /* 0x004fea0003800000 */
[----:B01----:R-:W0:Y:S02]  /*0e40*/  LDC.64 R8, c[0x0][0x3c0] ;  /* 0x0000f000ff087b82 */ /* 0x003e240000000a00 */
[----:B0-----:R2:W3:Y:S04]  /*0e50*/  LDG.E.STRONG.GPU R2, desc[UR6][R8.64] ;  /* 0x0000000608027981 */ /* 0x0014e8000c1ef900 */
[----:B---3--:R-:W-:Y:S01]  /*0e60*/  CCTL.IVALL ;  /* 0x00000000ff00798f */ /* 0x008fe20002000000 */
.L_x_31:
[----:B------:R-:W-:Y:S01]  /*0e70*/  ISETP.NE.AND P0, PT, R2, UR5, PT ;  /* 0x0000000502007c0c */ /* 0x000fe2000bf05270 */
[----:B------:R-:W-:-:S12]  /*0e80*/  WARPSYNC.ALL ;  /* 0x0000000000007948 */ /* 0x000fd80003800000 */
[----:B------:R-:W-:Y:S06]  /*0e90*/  BAR.RED.AND.DEFER_BLOCKING 0x0, P0 ;  /* 0x0000000000007b1d */ /* 0x000fec0000014400 */
[----:B------:R-:W3:Y:S02]  /*0ea0*/  B2R.RESULT RZ, P0 ;  /* 0x0000000000ff731c */ /* 0x000ee40000004000 */
[----:B---3--:R-:W-:Y:S05]  /*0eb0*/  @P0 BRA `(.L_x_32) ;  /* 0xfffffffc00d80947 */ /* 0x008fea000383ffff */
.L_x_30:
[----:B------:R-:W-:Y:S01]  /*0ec0*/  ISETP.NE.AND P0, PT, R0, RZ, PT ;  /* 0x000000ff0000720c */ /* 0x000fe20003f05270 */
[----:B------:R-:W-:Y:S05]  /*0ed0*/  WARPSYNC.ALL ;  /* 0x0000000000007948 */ /* 0x000fea0003800000 */
[----:B------:R-:W-:Y:S07]  /*0ee0*/  BAR.SYNC.DEFER_BLOCKING 0x0 ;  /* 0x0000000000007b1d */ /* 0x000fee0000010000 */
[----:B------:R-:W-:Y:S05]  /*0ef0*/  @P0 BRA `(.L_x_27) ;  /* 0x0000000000700947 */ /* 0x000fea0003800000 */
[----:B012---:R-:W0:Y:S08]  /*0f00*/  LDC.64 R8, c[0x0][0x3c0] ;  /* 0x0000f000ff087b82 */ /* 0x007e300000000a00 */
[----:B------:R-:W1:Y:S01]  /*0f10*/  LDC.64 R10, c[0x0][0x3c8] ;  /* 0x0000f200ff0a7b82 */ /* 0x000e620000000a00 */
[----:B------:R-:W-:Y:S06]  /*0f20*/  MEMBAR.ALL.GPU ;  /* 0x0000000000007992 */ /* 0x000fec000000a000 */
[----:B------:R-:W-:-:S00]  /*0f30*/  ERRBAR ;  /* 0x00000000000079ab */ /* 0x000fc00000000000 */
[----:B------:R-:W-:Y:S06]  /*0f40*/  CGAERRBAR ;  /* 0x00000000000075ab */ /* 0x000fec0000000000 */
[----:B0-----:R3:W-:Y:S01]  /*0f50*/  STG.E.STRONG.GPU desc[UR6][R8.64], RZ ;  /* 0x000000ff08007986 */ /* 0x0017e2000c10f906 */
[----:B------:R-:W-:Y:S06]  /*0f60*/  MEMBAR.ALL.GPU ;  /* 0x0000000000007992 */ /* 0x000fec000000a000 */
[----:B------:R-:W-:-:S00]  /*0f70*/  ERRBAR ;  /* 0x00000000000079ab */ /* 0x000fc00000000000 */
[----:B------:R-:W-:Y:S06]  /*0f80*/  CGAERRBAR ;  /* 0x00000000000075ab */ /* 0x000fec0000000000 */
[----:B-1----:R3:W-:Y:S01]  /*0f90*/  STG.E.STRONG.GPU desc[UR6][R10.64], RZ ;  /* 0x000000ff0a007986 */ /* 0x0027e2000c10f906 */
[----:B------:R-:W-:Y:S05]  /*0fa0*/  BRA `(.L_x_27) ;  /* 0x0000000000447947 */ /* 0x000fea0003800000 */
.L_x_29:
[----:B------:R-:W-:Y:S01]  /*0fb0*/  ISETP.NE.AND P0, PT, R10, RZ, PT ;  /* 0x000000ff0a00720c */ /* 0x000fe20003f05270 */
[----:B------:R-:W-:-:S12]  /*0fc0*/  WARPSYNC.ALL ;  /* 0x0000000000007948 */ /* 0x000fd80003800000 */
[----:B------:R-:W-:Y:S06]  /*0fd0*/  BAR.RED.AND.DEFER_BLOCKING 0x0, P0 ;  /* 0x0000000000007b1d */ /* 0x000fec0000014400 */
[----:B------:R-:W2:Y:S02]  /*0fe0*/  B2R.RESULT RZ, P0 ;  /* 0x0000000000ff731c */ /* 0x000ea40000004000 */
[----:B--2---:R-:W-:Y:S05]  /*0ff0*/  @!P0 BRA `(.L_x_33) ;  /* 0x0000000000288947 */ /* 0x004fea0003800000 */
.L_x_35:
[----:B------:R-:W-:Y:S05]  /*1000*/  YIELD ;  /* 0x0000000000007946 */ /* 0x000fea0003800000 */
[----:B--2---:R-:W-:Y:S05]  /*1010*/  @P1 BRA `(.L_x_34) ;  /* 0x00000000000c1947 */ /* 0x004fea0003800000 */
[----:B01----:R-:W0:Y:S02]  /*1020*/  LDC.64 R8, c[0x0][0x3c8] ;  /* 0x0000f200ff087b82 */ /* 0x003e240000000a00 */
[----:B0-----:R2:W3:Y:S04]  /*1030*/  LDG.E.STRONG.GPU R10, desc[UR6][R8.64] ;  /* 0x00000006080a7981 */ /* 0x0014e8000c1ef900 */
[----:B---3--:R-:W-:Y:S01]  /*1040*/  CCTL.IVALL ;  /* 0x00000000ff00798f */ /* 0x008fe20002000000 */
.L_x_34:
[----:B------:R-:W-:Y:S01]  /*1050*/  ISETP.NE.AND P0, PT, R10, RZ, PT ;  /* 0x000000ff0a00720c */ /* 0x000fe20003f05270 */
[----:B------:R-:W-:-:S12]  /*1060*/  WARPSYNC.ALL ;  /* 0x0000000000007948 */ /* 0x000fd80003800000 */
[----:B------:R-:W-:Y:S06]  /*1070*/  BAR.RED.AND.DEFER_BLOCKING 0x0, P0 ;  /* 0x0000000000007b1d */ /* 0x000fec0000014400 */
[----:B------:R-:W3:Y:S02]  /*1080*/  B2R.RESULT RZ, P0 ;  /* 0x0000000000ff731c */ /* 0x000ee40000004000 */
[----:B---3--:R-:W-:Y:S05]  /*1090*/  @P0 BRA `(.L_x_35) ;  /* 0xfffffffc00d80947 */ /* 0x008fea000383ffff */
.L_x_33:
[----:B------:R-:W-:Y:S05]  /*10a0*/  WARPSYNC.ALL ;  /* 0x0000000000007948 */ /* 0x000fea0003800000 */
[----:B------:R-:W-:Y:S06]  /*10b0*/  BAR.SYNC.DEFER_BLOCKING 0x0 ;  /* 0x0000000000007b1d */ /* 0x000fec0000010000 */
.L_x_27:
[----:B------:R-:W-:Y:S05]  /*10c0*/  BSYNC.RECONVERGENT B1 ;  /* 0x0000000000017941 */ /* 0x000fea0003800200 */
.L_x_24:
[----:B01-3--:R-:W-:Y:S01]  /*10d0*/  IMAD.IADD R11, R5, 0x1, R3 ;  /* 0x00000001050b7824 */ /* 0x00bfe200078e0203 */
[----:B--2---:R-:W-:Y:S02]  /*10e0*/  IADD3 R8, P1, PT, -R27, R6, RZ ;  /* 0x000000061b087210 */ /* 0x004fe40007f3e1ff */
[----:B------:R-:W-:Y:S01]  /*10f0*/  SHF.R.S32.HI R9, RZ, 0x1f, R27 ;  /* 0x0000001fff097819 */ /* 0x000fe2000001141b */
[----:B------:R-:W-:Y:S01]  /*1100*/  IMAD.MOV.U32 R6, RZ, RZ, R11 ;  /* 0x000000ffff067224 */ /* 0x000fe200078e000b */
[----:B------:R-:W-:-:S03]  /*1110*/  ISETP.GE.AND P0, PT, R4, R11, PT ;  /* 0x0000000b0400720c */ /* 0x000fc60003f06270 */
[----:B------:R-:W-:-:S10]  /*1120*/  IMAD.X R9, RZ, RZ, ~R9, P1 ;  /* 0x000000ffff097224 */ /* 0x000fd400008e0e09 */
[----:B------:R-:W-:Y:S05]  /*1130*/  @P0 BRA `(.L_x_36) ;  /* 0x0000000400680947 */ /* 0x000fea0003800000 */
[----:B------:R-:W-:Y:S01]  /*1140*/  ISETP.NE.AND P0, PT, R5, RZ, PT ;  /* 0x000000ff0500720c */ /* 0x000fe20003f05270 */
[----:B------:R-:W-:Y:S01]  /*1150*/  BSSY.RECONVERGENT B1, `(.L_x_37) ;  /* 0x000003b000017945 */ /* 0x000fe20003800200 */
[----:B------:R-:W-:Y:S02]  /*1160*/  IMAD.MOV.U32 R18, RZ, RZ, RZ ;  /* 0x000000ffff127224 */ /* 0x000fe400078e00ff */
[----:B------:R-:W-:-:S09]  /*1170*/  IMAD.MOV.U32 R19, RZ, RZ, R4 ;  /* 0x000000ffff137224 */ /* 0x000fd200078e0004 */
[----:B------:R-:W-:Y:S05]  /*1180*/  @!P0 BRA `(.L_x_38) ;  /* 0x0000000000c08947 */ /* 0x000fea0003800000 */
[----:B------:R-:W-:Y:S02]  /*1190*/  IMAD.MOV.U32 R18, RZ, RZ, RZ ;  /* 0x000000ffff127224 */ /* 0x000fe400078e00ff */
[----:B------:R-:W-:Y:S02]  /*11a0*/  IMAD.MOV.U32 R20, RZ, RZ, RZ ;  /* 0x000000ffff147224 */ /* 0x000fe400078e00ff */
[----:B------:R-:W-:Y:S02]  /*11b0*/  IMAD.MOV.U32 R21, RZ, RZ, R3 ;  /* 0x000000ffff157224 */ /* 0x000fe400078e0003 */
[----:B------:R-:W-:-:S07]  /*11c0*/  IMAD.MOV.U32 R19, RZ, RZ, R4 ;  /* 0x000000ffff137224 */ /* 0x000fce00078e0004 */
.L_x_43:
[----:B------:R-:W-:-:S13]  /*11d0*/  ISETP.NE.AND P0, PT, R21, R18, PT ;  /* 0x000000121500720c */ /* 0x000fda0003f05270 */
[----:B------:R-:W-:Y:S05]  /*11e0*/  @!P0 BRA `(.L_x_39) ;  /* 0x0000000000b88947 */ /* 0x000fea0003800000 */
[----:B------:R-:W-:Y:S01]  /*11f0*/  IMAD.IADD R10, R5, 0x1, -R20 ;  /* 0x00000001050a7824 */ /* 0x000fe200078e0a14 */
[----:B------:R-:W-:Y:S01]  /*1200*/  BSSY.RECONVERGENT B2, `(.L_x_40) ;  /* 0x0000026000027945 */ /* 0x000fe20003800200 */
[----:B------:R-:W-:-:S03]  /*1210*/  IMAD.IADD R11, R21, 0x1, -R18 ;  /* 0x00000001150b7824 */ /* 0x000fc600078e0a12 */
[----:B------:R-:W-:Y:S02]  /*1220*/  LEA.HI R23, R10, R10, RZ, 0x1 ;  /* 0x0000000a0a177211 */ /* 0x000fe400078f08ff */
[----:B------:R-:W-:Y:S02]  /*1230*/  LEA.HI R25, R11, R11, RZ, 0x1 ;  /* 0x0000000b0b197211 */ /* 0x000fe400078f08ff */
[----:B------:R-:W-:Y:S02]  /*1240*/  SHF.R.S32.HI R23, RZ, 0x1, R23 ;  /* 0x00000001ff177819 */ /* 0x000fe40000011417 */
[----:B------:R-:W-:-:S03]  /*1250*/  SHF.R.S32.HI R25, RZ, 0x1, R25 ;  /* 0x00000001ff197819 */ /* 0x000fc60000011419 */
[----:B------:R-:W-:Y:S02]  /*1260*/  IMAD.IADD R22, R20, 0x1, R23 ;  /* 0x0000000114167824 */ /* 0x000fe400078e0217 */
[--C-:B------:R-:W-:Y:S02]  /*1270*/  IMAD.IADD R10, R23, 0x1, R25.reuse ;  /* 0x00000001170a7824 */ /* 0x100fe400078e0219 */
[----:B------:R-:W-:-:S03]  /*1280*/  IMAD.IADD R24, R18, 0x1, R25 ;  /* 0x0000000112187824 */ /* 0x000fc600078e0219 */
[----:B------:R-:W-:-:S13]  /*1290*/  ISETP.GE.AND P0, PT, R10, R19, PT ;  /* 0x000000130a00720c */ /* 0x000fda0003f06270 */
[----:B------:R-:W-:Y:S05]  /*12a0*/  @P0 BRA `(.L_x_41) ;  /* 0x0000000000400947 */ /* 0x000fea0003800000 */
[----:B------:R-:W0:Y:S01]  /*12b0*/  LDC.64 R10, c[0x0][0x3a0] ;  /* 0x0000e800ff0a7b82 */ /* 0x000e220000000a00 */
[----:B------:R-:W1:Y:S01]  /*12c0*/  LDCU.64 UR8, c[0x0][0x3a0] ;  /* 0x00007400ff0877ac */ /* 0x000e620008000a00 */
[----:B0-----:R-:W-:Y:S01]  /*12d0*/  IMAD.WIDE R26, R22, 0x4, R10 ;  /* 0x00000004161a7825 */ /* 0x001fe200078e020a */
[----:B-1----:R-:W-:-:S04]  /*12e0*/  LEA R10, P0, R8, UR8, 0x2 ;  /* 0x00000008080a7c11 */ /* 0x002fc8000f8010ff */
[----:B------:R-:W-:Y:S01]  /*12f0*/  LEA.HI.X R11, R8, UR9, R9, 0x2, P0 ;  /* 0x00000009080b7c11 */ /* 0x000fe200080f1409 */
[----:B------:R-:W2:Y:S02]  /*1300*/  LDG.E R26, desc[UR6][R26.64] ;  /* 0x000000061a1a7981 */ /* 0x000ea4000c1e1900 */
[----:B------:R-:W-:-:S06]  /*1310*/  IMAD.WIDE R10, R24, 0x4, R10 ;  /* 0x00000004180a7825 */ /* 0x000fcc00078e020a */
[----:B------:R-:W2:Y:S02]  /*1320*/  LDG.E R11, desc[UR6][R10.64+-0x8] ;  /* 0xfffff8060a0b7981 */ /* 0x000ea4000c1e1900 */
[----:B--2---:R-:W-:-:S13]  /*1330*/  ISETP.GT.U32.AND P0, PT, R26, R11, PT ;  /* 0x0000000b1a00720c */ /* 0x004fda0003f04070 */
[----:B------:R-:W-:Y:S01]  /*1340*/  @P0 LOP3.LUT R28, RZ, R25, RZ, 0x33, !PT ;  /* 0x00000019ff1c0212 */ /* 0x000fe200078e33ff */
[----:B------:R-:W-:Y:S01]  /*1350*/  @P0 VIADD R18, R24, 0x1 ;  /* 0x0000000118120836 */ /* 0x000fe20000000000 */
[----:B------:R-:W-:Y:S01]  /*1360*/  @!P0 LOP3.LUT R23, RZ, R23, RZ, 0x33, !PT ;  /* 0x00000017ff178212 */ /* 0x000fe200078e33ff */
[----:B------:R-:W-:Y:S02]  /*1370*/  @!P0 VIADD R20, R22, 0x1 ;  /* 0x0000000116148836 */ /* 0x000fe40000000000 */
[----:B------:R-:W-:-:S04]  /*1380*/  @P0 IMAD.IADD R19, R19, 0x1, R28 ;  /* 0x0000000113130824 */ /* 0x000fc800078e021c */
[----:B------:R-:W-:Y:S01]  /*1390*/  @!P0 IMAD.IADD R19, R19, 0x1, R23 ;  /* 0x0000000113138824 */ /* 0x000fe200078e0217 */
[----:B------:R-:W-:Y:S06]  /*13a0*/  BRA `(.L_x_42) ;  /* 0x00000000002c7947 */ /* 0x000fec0003800000 */
.L_x_41:
[----:B------:R-:W0:Y:S01]  /*13b0*/  LDCU.64 UR8, c[0x0][0x3a0] ;  /* 0x00007400ff0877ac */ /* 0x000e220008000a00 */
[----:B------:R-:W1:Y:S01]  /*13c0*/  LDC.64 R26, c[0x0][0x3a0] ;  /* 0x0000e800ff1a7b82 */ /* 0x000e620000000a00 */
[----:B0-----:R-:W-:-:S04]  /*13d0*/  LEA R10, P0, R8, UR8, 0x2 ;  /* 0x00000008080a7c11 */ /* 0x001fc8000f8010ff */
[----:B------:R-:W-:Y:S01]  /*13e0*/  LEA.HI.X R11, R8, UR9, R9, 0x2, P0 ;  /* 0x00000009080b7c11 */ /* 0x000fe200080f1409 */
[----:B-1----:R-:W-:-:S04]  /*13f0*/  IMAD.WIDE R26, R22, 0x4, R26 ;  /* 0x00000004161a7825 */ /* 0x002fc800078e021a */
[----:B------:R-:W-:Y:S02]  /*1400*/  IMAD.WIDE R10, R24, 0x4, R10 ;  /* 0x00000004180a7825 */ /* 0x000fe400078e020a */
[----:B------:R-:W2:Y:S04]  /*1410*/  LDG.E R26, desc[UR6][R26.64] ;  /* 0x000000061a1a7981 */ /* 0x000ea8000c1e1900 */
[----:B------:R-:W2:Y:S02]  /*1420*/  LDG.E R11, desc[UR6][R10.64+-0x8] ;  /* 0xfffff8060a0b7981 */ /* 0x000ea4000c1e1900 */
[----:B--2---:R-:W-:-:S04]  /*1430*/  ISETP.GT.U32.AND P0, PT, R26, R11, PT ;  /* 0x0000000b1a00720c */ /* 0x004fc80003f04070 */
[----:B------:R-:W-:Y:S02]  /*1440*/  SEL R21, R21, R24, P0 ;  /* 0x0000001815157207 */ /* 0x000fe40000000000 */
[----:B------:R-:W-:-:S07]  /*1450*/  SEL R5, R22, R5, P0 ;  /* 0x0000000516057207 */ /* 0x000fce0000000000 */
.L_x_42:
[----:B------:R-:W-:Y:S05]  /*1460*/  BSYNC.RECONVERGENT B2 ;  /* 0x0000000000027941 */ /* 0x000fea0003800200 */
.L_x_40:
[----:B------:R-:W-:-:S13]  /*1470*/  ISETP.NE.AND P0, PT, R5, R20, PT ;  /* 0x000000140500720c */ /* 0x000fda0003f05270 */
[----:B------:R-:W-:Y:S05]  /*1480*/  @P0 BRA `(.L_x_43) ;  /* 0xfffffffc00500947 */ /* 0x000fea000383ffff */
.L_x_38:
[----:B------:R-:W-:Y:S02]  /*1490*/  IMAD.IADD R10, R19, 0x1, R18 ;  /* 0x00000001130a7824 */ /* 0x000fe400078e0212 */
[----:B------:R-:W-:-:S03]  /*14a0*/  IMAD.MOV.U32 R5, RZ, RZ, -0x1 ;  /* 0xffffffffff057424 */ /* 0x000fc600078e00ff */
[----:B------:R-:W-:Y:S01]  /*14b0*/  SHF.R.S32.HI R11, RZ, 0x1f, R10 ;  /* 0x0000001fff0b7819 */ /* 0x000fe2000001140a */
[----:B------:R-:W-:Y:S06]  /*14c0*/  BRA `(.L_x_44) ;  /* 0x00000000000c7947 */ /* 0x000fec0003800000 */
.L_x_39:
[----:B------:R-:W-:Y:S02]  /*14d0*/  IMAD.IADD R5, R19, 0x1, R20 ;  /* 0x0000000113057824 */ /* 0x000fe400078e0214 */
[----:B------:R-:W-:Y:S02]  /*14e0*/  IMAD.MOV.U32 R10, RZ, RZ, -0x1 ;  /* 0xffffffffff0a7424 */ /* 0x000fe400078e00ff */
[----:B------:R-:W-:-:S07]  /*14f0*/  IMAD.MOV.U32 R11, RZ, RZ, -0x1 ;  /* 0xffffffffff0b7424 */ /* 0x000fce00078e00ff */
.L_x_44:
[----:B------:R-:W-:Y:S05]  /*1500*/  BSYNC.RECONVERGENT B1 ;  /* 0x0000000000017941 */ /* 0x000fea0003800200 */
.L_x_37:
[----:B------:R-:W-:-:S13]  /*1510*/  ISETP.NE.AND P0, PT, R5, -0x1, PT ;  /* 0xffffffff0500780c */ /* 0x000fda0003f05270 */
[----:B------:R-:W0:Y:S02]  /*1520*/  @!P0 LDC.64 R18, c[0x0][0x3a0] ;  /* 0x0000e800ff128b82 */ /* 0x000e240000000a00 */
[----:B0-----:R-:W-:-:S04]  /*1530*/  @!P0 LEA R21, P1, R8, R18, 0x2 ;  /* 0x0000001208158211 */ /* 0x001fc800078210ff */
[----:B------:R-:W-:Y:S02]  /*1540*/  @!P0 LEA.HI.X R19, R8, R19, R9, 0x2, P1 ;  /* 0x0000001308138211 */ /* 0x000fe400008f1409 */
[----:B------:R-:W-:-:S04]  /*1550*/  @!P0 LEA R20, P1, R10, R21, 0x2 ;  /* 0x000000150a148211 */ /* 0x000fc800078210ff */
[C---:B------:R-:W-:Y:S02]  /*1560*/  @!P0 LEA.HI.X R21, R10.reuse, R19, R11, 0x2, P1 ;  /* 0x000000130a158211 */ /* 0x040fe400008f140b */
[----:B------:R-:W0:Y:S03]  /*1570*/  @!P0 LDC.64 R18, c[0x0][0x3b0] ;  /* 0x0000ec00ff128b82 */ /* 0x000e260000000a00 */
[----:B------:R-:W2:Y:S01]  /*1580*/  @!P0 LDG.E R25, desc[UR6][R20.64+-0x8] ;  /* 0xfffff80614198981 */ /* 0x000ea2000c1e1900 */
[----:B------:R-:W-:Y:S01]  /*1590*/  @!P0 IADD3 R10, P1, PT, R10, R8, RZ ;  /* 0x000000080a0a8210 */ /* 0x000fe20007f3e0ff */
[C---:B------:R-:W-:Y:S01]  /*15a0*/  IMAD.SHL.U32 R23, R4.reuse, 0x4, RZ ;  /* 0x0000000404177824 */ /* 0x040fe200078e00ff */
[----:B------:R-:W-:-:S03]  /*15b0*/  SHF.L.U64.HI R27, R4, 0x2, R13 ;  /* 0x00000002041b7819 */ /* 0x000fc6000001020d */
[----:B------:R-:W-:Y:S01]  /*15c0*/  @!P0 IMAD.X R11, R11, 0x1, R9, P1 ;  /* 0x000000010b0b8824 */ /* 0x000fe200008e0609 */
[----:B------:R-:W-:Y:S01]  /*15d0*/  IADD3 R8, P2, PT, R14, -R23, RZ ;  /* 0x800000170e087210 */ /* 0x000fe20007f5e0ff */
[----:B------:R-:W1:Y:S04]  /*15e0*/  @P0 LDC.64 R20, c[0x0][0x3a0] ;  /* 0x0000e800ff140b82 */ /* 0x000e680000000a00 */
[----:B------:R-:W-:Y:S01]  /*15f0*/  IMAD.X R9, R15, 0x1, ~R27, P2 ;  /* 0x000000010f097824 */ /* 0x000fe200010e0e1b */
[----:B0-----:R-:W-:-:S04]  /*1600*/  @!P0 LEA R18, P1, R10, R18, 0x2 ;  /* 0x000000120a128211 */ /* 0x001fc800078210ff */
[----:B------:R-:W-:Y:S01]  /*1610*/  @!P0 LEA.HI.X R19, R10, R19, R11, 0x2, P1 ;  /* 0x000000130a138211 */ /* 0x000fe200008f140b */
[----:B--2---:R0:W-:Y:S05]  /*1620*/  @!P0 STG.E desc[UR6][R8.64], R25 ;  /* 0x0000001908008986 */ /* 0x0041ea000c101906 */
[----:B------:R-:W2:Y:S01]  /*1630*/  @!P0 LDG.E R19, desc[UR6][R18.64+-0x8] ;  /* 0xfffff80612138981 */ /* 0x000ea2000c1e1900 */
[----:B------:R-:W-:Y:S01]  /*1640*/  IADD3 R10, P1, PT, R16, -R23, RZ ;  /* 0x80000017100a7210 */ /* 0x000fe20007f3e0ff */
[----:B-1----:R-:W-:Y:S01]  /*1650*/  @P0 IMAD.WIDE R20, R5, 0x4, R20 ;  /* 0x0000000405140825 */ /* 0x002fe200078e0214 */
[----:B------:R-:W1:Y:S03]  /*1660*/  @P0 LDC.64 R22, c[0x0][0x3b0] ;  /* 0x0000ec00ff160b82 */ /* 0x000e660000000a00 */
[----:B------:R-:W-:-:S05]  /*1670*/  IMAD.X R11, R17, 0x1, ~R27, P1 ;  /* 0x00000001110b7824 */ /* 0x000fca00008e0e1b */
[----:B--2---:R0:W-:Y:S04]  /*1680*/  @!P0 STG.E desc[UR6][R10.64], R19 ;  /* 0x000000130a008986 */ /* 0x0041e8000c101906 */
[----:B------:R-:W2:Y:S01]  /*1690*/  @P0 LDG.E R21, desc[UR6][R20.64] ;  /* 0x0000000614150981 */ /* 0x000ea2000c1e1900 */
[----:B-1----:R-:W-:-:S03]  /*16a0*/  @P0 IMAD.WIDE R22, R5, 0x4, R22 ;  /* 0x0000000405160825 */ /* 0x002fc600078e0216 */
[----:B--2---:R0:W-:Y:S04]  /*16b0*/  @P0 STG.E desc[UR6][R8.64], R21 ;  /* 0x0000001508000986 */ /* 0x0041e8000c101906 */
[----:B------:R-:W2:Y:S04]  /*16c0*/  @P0 LDG.E R23, desc[UR6][R22.64] ;  /* 0x0000000616170981 */ /* 0x000ea8000c1e1900 */
[----:B--2---:R0:W-:Y:S02]  /*16d0*/  @P0 STG.E desc[UR6][R10.64], R23 ;  /* 0x000000170a000986 */ /* 0x0041e4000c101906 */
.L_x_36:
[----:B------:R-:W-:Y:S01]  /*16e0*/  ISETP.NE.AND P1, PT, R0, RZ, PT ;  /* 0x000000ff0000720c */ /* 0x000fe20003f25270 */
[----:B------:R-:W-:Y:S05]  /*16f0*/  WARPSYNC.ALL ;  /* 0x0000000000007948 */ /* 0x000fea0003800000 */
[----:B------:R-:W-:Y:S06]  /*1700*/  BAR.SYNC.DEFER_BLOCKING 0x0 ;  /* 0x0000000000007b1d */ /* 0x000fec0000010000 */
[----:B------:R-:W-:Y:S04]  /*1710*/  BSSY.RECONVERGENT B1, `(.L_x_45) ;  /* 0x0000046000017945 */ /* 0x000fe80003800200 */
[----:B------:R-:W-:Y:S05]  /*1720*/  @P1 BRA `(.L_x_46) ;  /* 0x00000000003c1947 */ /* 0x000fea0003800000 */
[----:B0-----:R-:W0:Y:S02]  /*1730*/  LDC.64 R8, c[0x0][0x3c8] ;  /* 0x0000f200ff087b82 */ /* 0x001e240000000a00 */
        /* <DEDUP_REMOVED lines=10> */
.L_x_47:
[----:B------:R-:W0:Y:S01]  /*17e0*/  LDC.64 R8, c[0x0][0x3c0] ;  /* 0x0000f000ff087b82 */ /* 0x000e220000000a00 */
[----:B------:R-:W-:-:S05]  /*17f0*/  IMAD.MOV.U32 R11, RZ, RZ, 0x1 ;  /* 0x00000001ff0b7424 */ /* 0x000fca00078e00ff */
[----:B0-----:R1:W-:Y:S01]  /*1800*/  REDG.E.ADD.STRONG.GPU desc[UR6][R8.64], R11 ;  /* 0x0000000b0800798e */ /* 0x0013e2000c12e106 */
[----:B------:R-:W-:Y:S05]  /*1810*/  BRA `(.L_x_50) ;  /* 0x0000000000907947 */ /* 0x000fea0003800000 */
.L_x_46:
[----:B------:R-:W-:Y:S01]  /*1820*/  UISETP.GE.U32.AND UP0, UPT, UR5, UR4, UPT ;  /* 0x000000040500728c */ /* 0x000fe2000bf06070 */
[----:B------:R-:W-:-:S08]  /*1830*/  IMAD.MOV.U32 R5, RZ, RZ, RZ ;  /* 0x000000ffff057224 */ /* 0x000fd000078e00ff */
[----:B------:R-:W-:Y:S05]  /*1840*/  BRA.U !UP0, `(.L_x_50) ;  /* 0x0000000108847547 */ /* 0x000fea000b800000 */
[----:B------:R-:W-:-:S09]  /*1850*/  UISETP.NE.AND UP0, UPT, UR5, UR4, UPT ;  /* 0x000000040500728c */ /* 0x000fd2000bf05270 */
[----:B------:R-:W-:Y:S05]  /*1860*/  BRA.U UP0, `(.L_x_48) ;  /* 0x0000000100c07547 */ /* 0x000fea000b800000 */
.L_x_49:
[----:B------:R-:W-:Y:S01]  /*1870*/  ISETP.NE.AND P0, PT, R12, UR5, PT ;  /* 0x000000050c007c0c */ /* 0x000fe2000bf05270 */
[----:B------:R-:W-:-:S12]  /*1880*/  WARPSYNC.ALL ;  /* 0x0000000000007948 */ /* 0x000fd80003800000 */
[----:B------:R-:W-:Y:S06]  /*1890*/  BAR.RED.AND.DEFER_BLOCKING 0x0, P0 ;  /* 0x0000000000007b1d */ /* 0x000fec0000014400 */
[----:B------:R-:W2:Y:S02]  /*18a0*/  B2R.RESULT RZ, P0 ;  /* 0x0000000000ff731c */ /* 0x000ea40000004000 */
[----:B--2---:R-:W-:Y:S05]  /*18b0*/  @!P0 BRA `(.L_x_51) ;  /* 0x0000000000288947 */ /* 0x004fea0003800000 */
.L_x_53:
[----:B------:R-:W-:Y:S05]  /*18c0*/  YIELD ;  /* 0x0000000000007946 */ /* 0x000fea0003800000 */
[----:B--2---:R-:W-:Y:S05]  /*18d0*/  @P1 BRA `(.L_x_52) ;  /* 0x00000000000c1947 */ /* 0x004fea0003800000 */
[----:B01----:R-:W0:Y:S02]  /*18e0*/  LDC.64 R8, c[0x0][0x3c0] ;  /* 0x0000f000ff087b82 */ /* 0x003e240000000a00 */
[----:B0-----:R2:W3:Y:S04]  /*18f0*/  LDG.E.STRONG.GPU R12, desc[UR6][R8.64] ;  /* 0x00000006080c7981 */ /* 0x0014e8000c1ef900 */
[----:B---3--:R-:W-:Y:S01]  /*1900*/  CCTL.IVALL ;  /* 0x00000000ff00798f */ /* 0x008fe20002000000 */
.L_x_52:
[----:B------:R-:W-:Y:S01]  /*1910*/  ISETP.NE.AND P0, PT, R12, UR5, PT ;  /* 0x000000050c007c0c */ /* 0x000fe2000bf05270 */
[----:B------:R-:W-:-:S12]  /*1920*/  WARPSYNC.ALL ;  /* 0x0000000000007948 */ /* 0x000fd80003800000 */
[----:B------:R-:W-:Y:S06]  /*1930*/  BAR.RED.AND.DEFER_BLOCKING 0x0, P0 ;  /* 0x0000000000007b1d */ /* 0x000fec0000014400 */
[----:B------:R-:W3:Y:S02]  /*1940*/  B2R.RESULT RZ, P0 ;  /* 0x0000000000ff731c */ /* 0x000ee40000004000 */
[----:B---3--:R-:W-:Y:S05]  /*1950*/  @P0 BRA `(.L_x_53) ;  /* 0xfffffffc00d80947 */ /* 0x008fea000383ffff */
.L_x_51:
[----:B------:R-:W-:Y:S01]  /*1960*/  ISETP.NE.AND P0, PT, R0, RZ, PT ;  /* 0x000000ff0000720c */ /* 0x000fe20003f05270 */
[----:B------:R-:W-:Y:S05]  /*1970*/  WARPSYNC.ALL ;  /* 0x0000000000007948 */ /* 0x000fea0003800000 */
[----:B------:R-:W-:Y:S07]  /*1980*/  BAR.SYNC.DEFER_BLOCKING 0x0 ;  /* 0x0000000000007b1d */ /* 0x000fee0000010000 */
[----:B------:R-:W-:Y:S05]  /*1990*/  @P0 BRA `(.L_x_48) ;  /* 0x0000000000740947 */ /* 0x000fea0003800000 */
[----:B0-----:R-:W0:Y:S01]  /*19a0*/  LDC.64 R10, c[0x0][0x3c0] ;  /* 0x0000f000ff0a7b82 */ /* 0x001e220000000a00 */
[----:B------:R-:W-:-:S07]  /*19b0*/  IMAD.MOV.U32 R5, RZ, RZ, 0x1 ;  /* 0x00000001ff057424 */ /* 0x000fce00078e00ff */
[----:B-12---:R-:W1:Y:S01]  /*19c0*/  LDC.64 R8, c[0x0][0x3c8] ;  /* 0x0000f200ff087b82 */ /* 0x006e620000000a00 */
[----:B------:R-:W-:Y:S06]  /*19d0*/  MEMBAR.ALL.GPU ;  /* 0x0000000000007992 */ /* 0x000fec000000a000 */
[----:B------:R-:W-:-:S00]  /*19e0*/  ERRBAR ;  /* 0x00000000000079ab */ /* 0x000fc00000000000 */
[----:B------:R-:W-:Y:S06]  /*19f0*/  CGAERRBAR ;  /* 0x00000000000075ab */ /* 0x000fec0000000000 */
[----:B0-----:R3:W-:Y:S01]  /*1a00*/  STG.E.STRONG.GPU desc[UR6][R10.64], RZ ;  /* 0x000000ff0a007986 */ /* 0x0017e2000c10f906 */
[----:B------:R-:W-:Y:S06]  /*1a10*/  MEMBAR.ALL.GPU ;  /* 0x0000000000007992 */ /* 0x000fec000000a000 */
[----:B------:R-:W-:-:S00]  /*1a20*/  ERRBAR ;  /* 0x00000000000079ab */ /* 0x000fc00000000000 */
[----:B------:R-:W-:Y:S06]  /*1a30*/  CGAERRBAR ;  /* 0x00000000000075ab */ /* 0x000fec0000000000 */
[----:B-1----:R3:W-:Y:S01]  /*1a40*/  STG.E.STRONG.GPU desc[UR6][R8.64], R5 ;  /* 0x0000000508007986 */ /* 0x0027e2000c10f906 */
[----:B------:R-:W-:Y:S05]  /*1a50*/  BRA `(.L_x_48) ;  /* 0x0000000000447947 */ /* 0x000fea0003800000 */
.L_x_50:
[----:B------:R-:W-:Y:S01]  /*1a60*/  ISETP.NE.AND P0, PT, R5, 0x1, PT ;  /* 0x000000010500780c */ /* 0x000fe20003f05270 */
[----:B------:R-:W-:-:S12]  /*1a70*/  WARPSYNC.ALL ;  /* 0x0000000000007948 */ /* 0x000fd80003800000 */
[----:B------:R-:W-:Y:S06]  /*1a80*/  BAR.RED.AND.DEFER_BLOCKING 0x0, P0 ;  /* 0x0000000000007b1d */ /* 0x000fec0000014400 */
[----:B------:R-:W2:Y:S02]  /*1a90*/  B2R.RESULT RZ, P0 ;  /* 0x0000000000ff731c */ /* 0x000ea40000004000 */
[----:B--2---:R-:W-:Y:S05]  /*1aa0*/  @!P0 BRA `(.L_x_54) ;  /* 0x0000000000288947 */ /* 0x004fea0003800000 */
.L_x_56:
[----:B------:R-:W-:Y:S05]  /*1ab0*/  YIELD ;  /* 0x0000000000007946 */ /* 0x000fea0003800000 */
[----:B--2---:R-:W-:Y:S05]  /*1ac0*/  @P1 BRA `(.L_x_55) ;  /* 0x00000000000c1947 */ /* 0x004fea0003800000 */
[----:B01----:R-:W0:Y:S02]  /*1ad0*/  LDC.64 R8, c[0x0][0x3c8] ;  /* 0x0000f200ff087b82 */ /* 0x003e240000000a00 */
[----:B0-----:R2:W3:Y:S04]  /*1ae0*/  LDG.E.STRONG.GPU R5, desc[UR6][R8.64] ;  /* 0x0000000608057981 */ /* 0x0014e8000c1ef900 */
[----:B---3--:R-:W-:Y:S01]  /*1af0*/  CCTL.IVALL ;  /* 0x00000000ff00798f */ /* 0x008fe20002000000 */
.L_x_55:
[----:B------:R-:W-:Y:S01]  /*1b00*/  ISETP.NE.AND P0, PT, R5, 0x1, PT ;  /* 0x000000010500780c */ /* 0x000fe20003f05270 */
[----:B------:R-:W-:-:S12]  /*1b10*/  WARPSYNC.ALL ;  /* 0x0000000000007948 */ /* 0x000fd80003800000 */
[----:B------:R-:W-:Y:S06]  /*1b20*/  BAR.RED.AND.DEFER_BLOCKING 0x0, P0 ;  /* 0x0000000000007b1d */ /* 0x000fec0000014400 */
[----:B------:R-:W3:Y:S02]  /*1b30*/  B2R.RESULT RZ, P0 ;  /* 0x0000000000ff731c */ /* 0x000ee40000004000 */
[----:B---3--:R-:W-:Y:S05]  /*1b40*/  @P0 BRA `(.L_x_56) ;  /* 0xfffffffc00d80947 */ /* 0x008fea000383ffff */
.L_x_54:
[----:B------:R-:W-:Y:S05]  /*1b50*/  WARPSYNC.ALL ;  /* 0x0000000000007948 */ /* 0x000fea0003800000 */
[----:B------:R-:W-:Y:S06]  /*1b60*/  BAR.SYNC.DEFER_BLOCKING 0x0 ;  /* 0x0000000000007b1d */ /* 0x000fec0000010000 */
.L_x_48:
[----:B------:R-:W-:Y:S05]  /*1b70*/  BSYNC.RECONVERGENT B1 ;  /* 0x0000000000017941 */ /* 0x000fea0003800200 */
.L_x_45:
[----:B------:R-:W-:Y:S01]  /*1b80*/  ISETP.GT.AND P0, PT, R6, 0x1, PT ;  /* 0x000000010600780c */ /* 0x000fe20003f04270 */
[----:B------:R-:W-:-:S12]  /*1b90*/  IMAD.IADD R7, R3, 0x1, R7 ;  /* 0x0000000103077824 */ /* 0x000fd800078e0207 */
[----:B------:R-:W-:Y:S05]  /*1ba0*/  @P0 BRA `(.L_x_57) ;  /* 0xffffffe800d00947 */ /* 0x000fea000383ffff */
[----:B------:R-:W-:Y:S05]  /*1bb0*/  BSYNC B0 ;  /* 0x0000000000007941 */ /* 0x000fea0003800000 */
.L_x_16:
[----:B------:R-:W4:Y:S01]  /*1bc0*/  LDCU UR8, c[0x0][0x390] ;  /* 0x00007200ff0877ac */ /* 0x000f220008000800 */
[----:B------:R-:W-:Y:S01]  /*1bd0*/  BSSY.RECONVERGENT B0, `(.L_x_58) ;  /* 0x0000011000007945 */ /* 0x000fe20003800200 */
[----:B----4-:R-:W-:-:S13]  /*1be0*/  ISETP.GE.AND P0, PT, R4, UR8, PT ;  /* 0x0000000804007c0c */ /* 0x010fda000bf06270 */
[----:B------:R-:W-:Y:S05]  /*1bf0*/  @P0 BRA `(.L_x_59) ;  /* 0x0000000000380947 */ /* 0x000fea0003800000 */
[----:B-1-3--:R-:W1:Y:S01]  /*1c00*/  LDC.64 R6, c[0x0][0x3b8] ;  /* 0x0000ee00ff067b82 */ /* 0x00ae620000000a00 */
[----:B------:R-:W-:Y:S01]  /*1c10*/  BSSY.RECONVERGENT B1, `(.L_x_60) ;  /* 0x0000009000017945 */ /* 0x000fe20003800200 */
[----:B------:R-:W-:Y:S02]  /*1c20*/  IMAD.MOV.U32 R0, RZ, RZ, RZ ;  /* 0x000000ffff007224 */ /* 0x000fe400078e00ff */
[----:B0-2---:R-:W-:-:S07]  /*1c30*/  IMAD.MOV.U32 R3, RZ, RZ, R4 ;  /* 0x000000ffff037224 */ /* 0x005fce00078e0004 */
.L_x_61:
[----:B-1----:R-:W-:-:S06]  /*1c40*/  IMAD.WIDE R2, R3, 0x10, R6 ;  /* 0x0000001003027825 */ /* 0x002fcc00078e0206 */
[----:B------:R-:W2:Y:S01]  /*1c50*/  LDG.E R3, desc[UR6][R2.64+0xc] ;  /* 0x00000c0602037981 */ /* 0x000ea2000c1e1900 */
[----:B------:R-:W-:Y:S02]  /*1c60*/  IMAD.MOV.U32 R5, RZ, RZ, R0 ;  /* 0x000000ffff057224 */ /* 0x000fe400078e0000 */
[----:B------:R-:W-:Y:S01]  /*1c70*/  VIADD R0, R0, 0x1 ;  /* 0x0000000100007836 */ /* 0x000fe20000000000 */
[----:B--2---:R-:W-:-:S13]  /*1c80*/  ISETP.NE.AND P0, PT, R3, -0x1, PT ;  /* 0xffffffff0300780c */ /* 0x004fda0003f05270 */
[----:B------:R-:W-:Y:S05]  /*1c90*/  @P0 BRA `(.L_x_61) ;  /* 0xfffffffc00e80947 */ /* 0x000fea000383ffff */
[----:B------:R-:W-:Y:S05]  /*1ca0*/  BSYNC.RECONVERGENT B1 ;  /* 0x0000000000017941 */ /* 0x000fea0003800200 */
.L_x_60:
[----:B------:R-:W0:Y:S02]  /*1cb0*/  LDC.64 R2, c[0x0][0x380] ;  /* 0x0000e000ff027b82 */ /* 0x000e240000000a00 */
[----:B0-----:R-:W-:-:S05]  /*1cc0*/  IMAD.WIDE R2, R4, 0x4, R2 ;  /* 0x0000000404027825 */ /* 0x001fca00078e0202 */
[----:B------:R4:W-:Y:S02]  /*1cd0*/  STG.E desc[UR6][R2.64], R5 ;  /* 0x0000000502007986 */ /* 0x0009e4000c101906 */
.L_x_59:
[----:B------:R-:W-:Y:S05]  /*1ce0*/  BSYNC.RECONVERGENT B0 ;  /* 0x0000000000007941 */ /* 0x000fea0003800200 */
.L_x_58:
[----:B------:R-:W-:-:S13]  /*1cf0*/  ISETP.NE.AND P0, PT, R4, RZ, PT ;  /* 0x000000ff0400720c */ /* 0x000fda0003f05270 */
[----:B------:R-:W-:Y:S05]  /*1d00*/  @P0 EXIT ;  /* 0x000000000000094d */ /* 0x000fea0003800000 */
[----:B01234-:R-:W0:Y:S02]  /*1d10*/  LDC.64 R2, c[0x0][0x380] ;  /* 0x0000e000ff027b82 */ /* 0x01fe240000000a00 */
[----:B0-----:R-:W2:Y:S06]  /*1d20*/  LDG.E R3, desc[UR6][R2.64] ;  /* 0x0000000602037981 */ /* 0x001eac000c1e1900 */
[----:B------:R-:W2:Y:S02]  /*1d30*/  LDC.64 R4, c[0x0][0x3e0] ;  /* 0x0000f800ff047b82 */ /* 0x000ea40000000a00 */
[----:B--2---:R-:W-:Y:S01]  /*1d40*/  STG.E desc[UR6][R4.64], R3 ;  /* 0x0000000304007986 */ /* 0x004fe2000c101906 */
[----:B------:R-:W-:Y:S05]  /*1d50*/  EXIT ;  /* 0x000000000000794d */ /* 0x000fea0003800000 */
.L_x_62:
[----:B------:R-:W-:-:S00]  /*1d60*/  BRA `(.L_x_62) ;  /* 0xfffffffc00fc7947 */ /* 0x000fc0000383ffff */
[----:B------:R-:W-:-:S00]  /*1d70*/  NOP ;  /* 0x0000000000007918 */ /* 0x000fc00000000000 */
        /* <DEDUP_REMOVED lines=8> */
.L_x_69:


//--------------------- .text._Z18calculateFrequencyPKhlPj --------------------------
	.section	.text._Z18calculateFrequencyPKhlPj,"ax",@progbits
	.align	128
        .global         _Z18calculateFrequencyPKhlPj
        .type           _Z18calculateFrequencyPKhlPj,@function
        .size           _Z18calculateFrequencyPKhlPj,(.L_x_70 - _Z18calculateFrequencyPKhlPj)
        .other          _Z18calculateFrequencyPKhlPj,@"STO_CUDA_ENTRY STV_DEFAULT"
_Z18calculateFrequencyPKhlPj:
.text._Z18calculateFrequencyPKhlPj:
[----:B------:R-:W-:Y:S01]  /*0000*/  LDC R1, c[0x0][0x37c] ;  /* 0x0000df00ff017b82 */ /* 0x000fe20000000800 */
[----:B------:R-:W0:Y:S01]  /*0010*/  S2R R0, SR_TID.X ;  /* 0x0000000000007919 */ /* 0x000e220000002100 */
[----:B------:R-:W1:Y:S06]  /*0020*/  LDCU.64 UR4, c[0x0][0x388] ;  /* 0x00007100ff0477ac */ /* 0x000e6c0008000a00 */
[----:B------:R-:W0:Y:S08]  /*0030*/  S2UR UR6, SR_CTAID.X ;  /* 0x00000000000679c3 */ /* 0x000e300000002500 */
[----:B------:R-:W0:Y:S01]  /*0040*/  LDC R7, c[0x0][0x360] ;  /* 0x0000d800ff077b82 */ /* 0x000e220000000800 */
[----:B-1----:R-:W-:-:S04]  /*0050*/  ULEA.HI UR4, UP0, UR5, UR4, URZ, 0x1 ;  /* 0x0000000405047291 */ /* 0x002fc8000f8108ff */
[----:B------:R-:W-:-:S04]  /*0060*/  UIADD3.X UR5, UPT, UPT, URZ, UR5, URZ, UP0, !UPT ;  /* 0x00000005ff057290 */ /* 0x000fc800087fe4ff */
[----:B------:R-:W-:Y:S02]  /*0070*/  USHF.R.S64 UR4, UR4, 0x1, UR5 ;  /* 0x0000000104047899 */ /* 0x000fe40008001005 */
[----:B------:R-:W-:Y:S01]  /*0080*/  USHF.R.S32.HI UR5, URZ, 0x1, UR5 ;  /* 0x00000001ff057899 */ /* 0x000fe20008011405 */
[----:B0-----:R-:W-:-:S05]  /*0090*/  IMAD R0, R7, UR6, R0 ;  /* 0x0000000607007c24 */ /* 0x001fca000f8e0200 */
[----:B------:R-:W-:Y:S01]  /*00a0*/  IMAD.U32 R3, RZ, RZ, UR5 ;  /* 0x00000005ff037e24 */ /* 0x000fe2000f8e00ff */
[----:B------:R-:W-:Y:S02]  /*00b0*/  SHF.R.S32.HI R2, RZ, 0x1f, R0 ;  /* 0x0000001fff027819 */ /* 0x000fe40000011400 */
[----:B------:R-:W-:-:S04]  /*00c0*/  ISETP.LT.U32.AND P0, PT, R0, UR4, PT ;  /* 0x0000000400007c0c */ /* 0x000fc8000bf01070 */
[----:B------:R-:W-:-:S13]  /*00d0*/  ISETP.GT.AND.EX P0, PT, R3, R2, PT, P0 ;  /* 0x000000020300720c */ /* 0x000fda0003f04300 */
[----:B------:R-:W-:Y:S05]  /*00e0*/  @!P0 EXIT ;  /* 0x000000000000894d */ /* 0x000fea0003800000 */
[----:B------:R-:W0:Y:S01]  /*00f0*/  LDCU UR6, c[0x0][0x370] ;  /* 0x00006e00ff0677ac */ /* 0x000e220008000800 */
[----:B------:R-:W1:Y:S01]  /*0100*/  LDCU.64 UR8, c[0x0][0x358] ;  /* 0x00006b00ff0877ac */ /* 0x000e620008000a00 */
[----:B------:R-:W2:Y:S01]  /*0110*/  LDCU.64 UR10, c[0x0][0x380] ;  /* 0x00007000ff0a77ac */ /* 0x000ea20008000a00 */
[----:B------:R-:W3:Y:S01]  /*0120*/  LDCU.64 UR12, c[0x0][0x390] ;  /* 0x00007200ff0c77ac */ /* 0x000ee20008000a00 */
[----:B0-----:R-:W-:-:S07]  /*0130*/  IMAD R7, R7, UR6, RZ ;  /* 0x0000000607077c24 */ /* 0x001fce000f8e02ff */
.L_x_63:
[----:B------:R-:W-:-:S05]  /*0140*/  IMAD.SHL.U32 R3, R0, 0x2, RZ ;  /* 0x0000000200037824 */ /* 0x000fca00078e00ff */
[----:B--2---:R-:W-:-:S04]  /*0150*/  IADD3 R2, P0, PT, R3, UR10, RZ ;  /* 0x0000000a03027c10 */ /* 0x004fc8000ff1e0ff */
[----:B------:R-:W-:-:S05]  /*0160*/  LEA.HI.X.SX32 R3, R3, UR11, 0x1, P0 ;  /* 0x0000000b03037c11 */ /* 0x000fca00080f0eff */
[----:B-1----:R-:W2:Y:S04]  /*0170*/  LDG.E.U8 R4, desc[UR8][R2.64+0x1] ;  /* 0x0000010802047981 */ /* 0x002ea8000c1e1100 */
[----:B------:R-:W4:Y:S01]  /*0180*/  LDG.E.U8 R9, desc[UR8][R2.64] ;  /* 0x0000000802097981 */ /* 0x000f22000c1e1100 */
[----:B------:R-:W-:Y:S02]  /*0190*/  IMAD.IADD R0, R7, 0x1, R0 ;  /* 0x0000000107007824 */ /* 0x000fe400078e0200 */
[----:B------:R-:W-:-:S03]  /*01a0*/  IMAD.U32 R11, RZ, RZ, UR5 ;  /* 0x00000005ff0b7e24 */ /* 0x000fc6000f8e00ff */
[----:B------:R-:W-:Y:S01]  /*01b0*/  SHF.R.S32.HI R6, RZ, 0x1f, R0 ;  /* 0x0000001fff067819 */ /* 0x000fe20000011400 */
[----:B--2---:R-:W-:-:S03]  /*01c0*/  IMAD.WIDE.U32 R4, R4, 0x100, RZ ;  /* 0x0000010004047825 */ /* 0x004fc600078e00ff */
[----:B----4-:R-:W-:-:S04]  /*01d0*/  LOP3.LUT R9, R4, R9, RZ, 0xfc, !PT ;  /* 0x0000000904097212 */ /* 0x010fc800078efcff */
[----:B---3--:R-:W-:-:S04]  /*01e0*/  LEA R4, P0, R9, UR12, 0x2 ;  /* 0x0000000c09047c11 */ /* 0x008fc8000f8010ff */
[----:B------:R-:W-:Y:S01]  /*01f0*/  LEA.HI.X R5, R9, UR13, R5, 0x2, P0 ;  /* 0x0000000d09057c11 */ /* 0x000fe200080f1405 */
[----:B------:R-:W-:Y:S01]  /*0200*/  IMAD.MOV.U32 R9, RZ, RZ, 0x1 ;  /* 0x00000001ff097424 */ /* 0x000fe200078e00ff */
[----:B------:R-:W-:-:S04]  /*0210*/  ISETP.LT.U32.AND P0, PT, R0, UR4, PT ;  /* 0x0000000400007c0c */ /* 0x000fc8000bf01070 */
[----:B------:R-:W-:Y:S01]  /*0220*/  ISETP.GT.AND.EX P0, PT, R11, R6, PT, P0 ;  /* 0x000000060b00720c */ /* 0x000fe20003f04300 */
[----:B------:R0:W-:-:S12]  /*0230*/  REDG.E.ADD.STRONG.GPU desc[UR8][R4.64], R9 ;  /* 0x000000090400798e */ /* 0x0001d8000c12e108 */
[----:B0-----:R-:W-:Y:S05]  /*0240*/  @P0 BRA `(.L_x_63) ;  /* 0xfffffffc00bc0947 */ /* 0x001fea000383ffff */
[----:B------:R-:W-:Y:S05]  /*0250*/  EXIT ;  /* 0x000000000000794d */ /* 0x000fea0003800000 */
.L_x_64:
        /* <DEDUP_REMOVED lines=10> */
.L_x_70:


//--------------------- .text._Z10GenerateCWPK4NodePhii --------------------------
	.section	.text._Z10GenerateCWPK4NodePhii,"ax",@progbits
	.align	128
        .global         _Z10GenerateCWPK4NodePhii
        .type           _Z10GenerateCWPK4NodePhii,@function
        .size           _Z10GenerateCWPK4NodePhii,(.L_x_71 - _Z10GenerateCWPK4NodePhii)
        .other          _Z10GenerateCWPK4NodePhii,@"STO_CUDA_ENTRY STV_DEFAULT"
_Z10GenerateCWPK4NodePhii:
.text._Z10GenerateCWPK4NodePhii:
[----:B------:R-:W-:Y:S01]  /*0000*/  LDC R1, c[0x0][0x37c] ;  /* 0x0000df00ff017b82 */ /* 0x000fe20000000800 */
[----:B------:R-:W0:Y:S07]  /*0010*/  S2R R3, SR_TID.X ;  /* 0x0000000000037919 */ /* 0x000e2e0000002100 */
[----:B------:R-:W0:Y:S01]  /*0020*/  S2UR UR4, SR_CTAID.X ;  /* 0x00000000000479c3 */ /* 0x000e220000002500 */
[----:B------:R-:W1:Y:S07]  /*0030*/  LDCU UR5, c[0x0][0x390] ;  /* 0x00007200ff0577ac */ /* 0x000e6e0008000800 */
[----:B------:R-:W0:Y:S02]  /*0040*/  LDC R0, c[0x0][0x360] ;  /* 0x0000d800ff007b82 */ /* 0x000e240000000800 */
[----:B0-----:R-:W-:-:S05]  /*0050*/  IMAD R0, R0, UR4, R3 ;  /* 0x0000000400007c24 */ /* 0x001fca000f8e0203 */
[----:B-1----:R-:W-:-:S13]  /*0060*/  ISETP.GE.AND P0, PT, R0, UR5, PT ;  /* 0x0000000500007c0c */ /* 0x002fda000bf06270 */
[----:B------:R-:W-:Y:S05]  /*0070*/  @P0 EXIT ;  /* 0x000000000000094d */ /* 0x000fea0003800000 */
[----:B------:R-:W0:Y:S01]  /*0080*/  LDC.64 R2, c[0x0][0x380] ;  /* 0x0000e000ff027b82 */ /* 0x000e220000000a00 */
[----:B------:R-:W1:Y:S01]  /*0090*/  LDCU.64 UR4, c[0x0][0x358] ;  /* 0x00006b00ff0477ac */ /* 0x000e620008000a00 */
[----:B------:R-:W2:Y:S01]  /*00a0*/  LDCU UR6, c[0x0][0x394] ;  /* 0x00007280ff0677ac */ /* 0x000ea20008000800 */
[----:B------:R-:W3:Y:S01]  /*00b0*/  LDCU.64 UR8, c[0x0][0x388] ;  /* 0x00007100ff0877ac */ /* 0x000ee20008000a00 */
[----:B0-----:R-:W-:-:S05]  /*00c0*/  IMAD.WIDE R2, R0, 0x10, R2 ;  /* 0x0000001000027825 */ /* 0x001fca00078e0202 */
[----:B-1----:R-:W4:Y:S01]  /*00d0*/  LDG.E R4, desc[UR4][R2.64+0xc] ;  /* 0x00000c0402047981 */ /* 0x002f22000c1e1900 */
[----:B--2---:R-:W-:-:S05]  /*00e0*/  IMAD R5, R0, UR6, RZ ;  /* 0x0000000600057c24 */ /* 0x004fca000f8e02ff */
[----:B---3--:R-:W-:-:S04]  /*00f0*/  IADD3 R11, P1, PT, R5, UR8, RZ ;  /* 0x00000008050b7c10 */ /* 0x008fc8000ff3e0ff */
[----:B------:R-:W-:Y:S02]  /*0100*/  LEA.HI.X.SX32 R12, R5, UR9, 0x1, P1 ;  /* 0x00000009050c7c11 */ /* 0x000fe400088f0eff */
[----:B----4-:R-:W-:-:S13]  /*0110*/  ISETP.NE.AND P0, PT, R4, -0x1, PT ;  /* 0xffffffff0400780c */ /* 0x010fda0003f05270 */
[----:B------:R-:W-:Y:S05]  /*0120*/  @!P0 EXIT ;  /* 0x000000000000894d */ /* 0x000fea0003800000 */
[----:B------:R-:W0:Y:S01]  /*0130*/  LDC.64 R2, c[0x0][0x380] ;  /* 0x0000e000ff027b82 */ /* 0x000e220000000a00 */
[----:B------:R-:W-:Y:S02]  /*0140*/  IMAD.MOV.U32 R9, RZ, RZ, R4 ;  /* 0x000000ffff097224 */ /* 0x000fe400078e0004 */
[----:B------:R-:W-:-:S07]  /*0150*/  IMAD.MOV.U32 R8, RZ, RZ, RZ ;  /* 0x000000ffff087224 */ /* 0x000fce00078e00ff */
.L_x_67:
[----:B01----:R-:W-:-:S05]  /*0160*/  IMAD.WIDE R6, R9, 0x10, R2 ;  /* 0x0000001009067825 */ /* 0x003fca00078e0202 */
[----:B------:R-:W2:Y:S04]  /*0170*/  LDG.E R5, desc[UR4][R6.64+0x4] ;  /* 0x0000040406057981 */ /* 0x000ea8000c1e1900 */
[----:B------:R-:W3:Y:S01]  /*0180*/  LDG.E R10, desc[UR4][R6.64+0xc] ;  /* 0x00000c04060a7981 */ /* 0x000ee2000c1e1900 */
[----:B------:R-:W-:Y:S01]  /*0190*/  MOV R13, R0 ;  /* 0x00000000000d7202 */ /* 0x000fe20000000f00 */
[----:B------:R-:W-:Y:S01]  /*01a0*/  BSSY.RECONVERGENT B0, `(.L_x_65) ;  /* 0x0000010000007945 */ /* 0x000fe20003800200 */
[----:B--2---:R-:W-:Y:S01]  /*01b0*/  ISETP.NE.AND P1, PT, R0, R5, PT ;  /* 0x000000050000720c */ /* 0x004fe20003f25270 */
[----:B------:R-:W-:Y:S02]  /*01c0*/  IMAD.MOV.U32 R0, RZ, RZ, R9 ;  /* 0x000000ffff007224 */ /* 0x000fe400078e0009 */
[----:B---3--:R-:W-:-:S10]  /*01d0*/  IMAD.MOV.U32 R9, RZ, RZ, R10 ;  /* 0x000000ffff097224 */ /* 0x008fd400078e000a */
[----:B------:R-:W-:-:S05]  /*01e0*/  @!P1 IADD3 R4, P0, PT, R8, R11, RZ ;  /* 0x0000000b08049210 */ /* 0x000fca0007f1e0ff */
[----:B------:R-:W-:Y:S01]  /*01f0*/  @!P1 IMAD.X R5, RZ, RZ, R12, P0 ;  /* 0x000000ffff059224 */ /* 0x000fe200000e060c */
[----:B------:R-:W-:-:S04]  /*0200*/  ISETP.NE.AND P0, PT, R9, -0x1, PT ;  /* 0xffffffff0900780c */ /* 0x000fc80003f05270 */
[----:B------:R0:W-:Y:S01]  /*0210*/  @!P1 STG.E.U8 desc[UR4][R4.64], RZ ;  /* 0x000000ff04009986 */ /* 0x0001e2000c101104 */
[----:B------:R-:W-:Y:S08]  /*0220*/  @!P1 BRA `(.L_x_66) ;  /* 0x00000000001c9947 */ /* 0x000ff00003800000 */
[----:B------:R-:W2:Y:S01]  /*0230*/  LDG.E R6, desc[UR4][R6.64+0x8] ;  /* 0x0000080406067981 */ /* 0x000ea2000c1e1900 */
[----:B------:R-:W-:Y:S01]  /*0240*/  HFMA2 R10, -RZ, RZ, 0, 5.9604644775390625e-08 ;  /* 0x00000001ff0a7431 */ /* 0x000fe200000001ff */
[----:B--2---:R-:W-:-:S13]  /*0250*/  ISETP.NE.AND P1, PT, R13, R6, PT ;  /* 0x000000060d00720c */ /* 0x004fda0003f25270 */
[----:B0-----:R-:W-:Y:S02]  /*0260*/  @!P1 IADD3 R4, P2, PT, R8, R11, RZ ;  /* 0x0000000b08049210 */ /* 0x001fe40007f5e0ff */
[----:B------:R-:W-:-:S03]  /*0270*/  @!P1 PRMT R7, R10, 0x7610, R7 ;  /* 0x000076100a079816 */ /* 0x000fc60000000007 */
[----:B------:R-:W-:-:S05]  /*0280*/  @!P1 IMAD.X R5, RZ, RZ, R12, P2 ;  /* 0x000000ffff059224 */ /* 0x000fca00010e060c */
[----:B------:R1:W-:Y:S03]  /*0290*/  @!P1 STG.E.U8 desc[UR4][R4.64], R7 ;  /* 0x0000000704009986 */ /* 0x0003e6000c101104 */
.L_x_66:
[----:B------:R-:W-:Y:S05]  /*02a0*/  BSYNC.RECONVERGENT B0 ;  /* 0x0000000000007941 */ /* 0x000fea0003800200 */
.L_x_65:
[----:B------:R-:W-:Y:S01]  /*02b0*/  IADD3 R8, PT, PT, R8, 0x1, RZ ;  /* 0x0000000108087810 */ /* 0x000fe20007ffe0ff */
[----:B------:R-:W-:Y:S06]  /*02c0*/  @P0 BRA `(.L_x_67) ;  /* 0xfffffffc00a40947 */ /* 0x000fec000383ffff */
[----:B------:R-:W-:Y:S05]  /*02d0*/  EXIT ;  /* 0x000000000000794d */ /* 0x000fea0003800000 */
.L_x_68:
        /* <DEDUP_REMOVED lines=10> */
.L_x_71:


//--------------------- .nv.shared.reserved.0     --------------------------
	.section	.nv.shared.reserved.0,"aw",@nobits
	.weak		__nv_reservedSMEM_offset_0_alias
	.size		__nv_reservedSMEM_offset_0_alias, 0, 64
	.other		__nv_reservedSMEM_offset_0_alias,@"STO_CUDA_RESERVED_SHARED STV_DEFAULT"
__nv_reservedSMEM_offset_0_alias:
	.zero		0
	.zero		64


//--------------------- .nv.constant0._Z10GenerateCLIjLi256EEvPiPKT_iPS1_S4_S0_S0_P4NodeS0_S0_P4int2S0_S0_ --------------------------
	.section	.nv.constant0._Z10GenerateCLIjLi256EEvPiPKT_iPS1_S4_S0_S0_P4NodeS0_S0_P4int2S0_S0_,"a",@progbits
	.sectionflags	@""
	.align	4
.nv.constant0._Z10GenerateCLIjLi256EEvPiPKT_iPS1_S4_S0_S0_P4NodeS0_S0_P4int2S0_S0_:
	.zero		1000


//--------------------- .nv.constant0._Z18calculateFrequencyPKhlPj --------------------------
	.section	.nv.constant0._Z18calculateFrequencyPKhlPj,"a",@progbits
	.sectionflags	@""
	.align	4
.nv.constant0._Z18calculateFrequencyPKhlPj:
	.zero		920


//--------------------- .nv.constant0._Z10GenerateCWPK4NodePhii --------------------------
	.section	.nv.constant0._Z10GenerateCWPK4NodePhii,"a",@progbits
	.sectionflags	@""
	.align	4
.nv.constant0._Z10GenerateCWPK4NodePhii:
	.zero		920


//--------------------- SYMBOLS --------------------------

	.type		.nv.reservedSmem.offset0,@object
	.size		.nv.reservedSmem.offset0,0x4
